//
// Generated by NVIDIA NVVM Compiler
//
// Compiler Build ID: CL-36424714
// Cuda compilation tools, release 13.0, V13.0.88
// Based on NVVM 20.0.0
//

.version 9.0
.target sm_100
.address_size 64

	// .globl	_Z7picountyPy
.global .align 4 .b8 precalc_xorwow_matrix[102400];
.global .align 4 .b8 precalc_xorwow_offset_matrix[102400];
.global .align 4 .b8 mrg32k3aM1[2304];
.global .align 4 .b8 mrg32k3aM2[2304];
.global .align 4 .b8 mrg32k3aM1SubSeq[2016];
.global .align 4 .b8 mrg32k3aM2SubSeq[2016];
.global .align 4 .b8 mrg32k3aM1Seq[2304];
.global .align 4 .b8 mrg32k3aM2Seq[2304];
.const .align 8 .b8 __cr_lgamma_table[72];
// _ZZ7picountyPyE7counter has been demoted

.visible .entry _Z7picountyPy(
	.param .u64 _Z7picountyPy_param_0,
	.param .u64 .ptr .align 1 _Z7picountyPy_param_1
)
{
	.local .align 8 .b8 	__local_depot0[48];
	.reg .b64 	%SP;
	.reg .b64 	%SPL;
	.reg .pred 	%p<69>;
	.reg .b32 	%r<1351>;
	.reg .b32 	%f<31>;
	.reg .b64 	%rd<124>;
	// demoted variable
	.shared .align 8 .b8 _ZZ7picountyPyE7counter[256];
	mov.u64 	%SPL, __local_depot0;
	ld.param.u64 	%rd23, [_Z7picountyPy_param_0];
	ld.param.u64 	%rd24, [_Z7picountyPy_param_1];
	add.u64 	%rd1, %SPL, 0;
	mov.u32 	%r1, %tid.x;
	mov.u32 	%r2, %ctaid.x;
	mov.u32 	%r587, %ntid.x;
	mad.lo.s32 	%r3, %r2, %r587, %r1;
	// begin inline asm
	mov.u64 	%rd25, %clock64;
	// end inline asm
	cvt.u32.u64 	%r588, %rd25;
	xor.b32  	%r589, %r588, -1429050551;
	mul.lo.s32 	%r4, %r589, 1099087573;
	{ .reg .b32 tmp; mov.b64 {tmp, %r590}, %rd25; }
	xor.b32  	%r5, %r590, -136515619;
	mul.lo.s32 	%r591, %r5, -1703105765;
	add.s32 	%r592, %r4, %r591;
	add.s32 	%r1339, %r592, 6615241;
	add.s32 	%r1063, %r4, 123456789;
	st.local.v2.u32 	[%rd1], {%r1339, %r1063};
	xor.b32  	%r1062, %r4, 362436069;
	add.s32 	%r1061, %r591, 521288629;
	st.local.v2.u32 	[%rd1+8], {%r1062, %r1061};
	xor.b32  	%r1060, %r591, 88675123;
	add.s32 	%r1059, %r4, 5783321;
	st.local.v2.u32 	[%rd1+16], {%r1060, %r1059};
	setp.eq.s32 	%p1, %r3, 0;
	@%p1 bra 	$L__BB0_115;
	cvt.s64.s32 	%rd116, %r3;
	mov.b32 	%r1046, 0;
$L__BB0_2:
	mov.u64 	%rd3, %rd116;
	and.b64  	%rd4, %rd3, 3;
	setp.eq.s64 	%p2, %rd4, 0;
	@%p2 bra 	$L__BB0_114;
	mul.wide.u32 	%rd27, %r1046, 3200;
	mov.u64 	%rd28, precalc_xorwow_matrix;
	add.s64 	%rd5, %rd28, %rd27;
	mov.b32 	%r1059, 0;
	mov.u32 	%r1060, %r1059;
	mov.u32 	%r1061, %r1059;
	mov.u32 	%r1062, %r1059;
	mov.u32 	%r1063, %r1059;
	mov.u32 	%r1052, %r1059;
$L__BB0_4:
	mul.wide.u32 	%rd29, %r1052, 4;
	add.s64 	%rd30, %rd1, %rd29;
	ld.local.u32 	%r24, [%rd30+4];
	shl.b32 	%r25, %r1052, 5;
	mov.b32 	%r1058, 0;
$L__BB0_5:
	.pragma "nounroll";
	shr.u32 	%r596, %r24, %r1058;
	and.b32  	%r597, %r596, 1;
	setp.eq.b32 	%p3, %r597, 1;
	not.pred 	%p4, %p3;
	add.s32 	%r598, %r25, %r1058;
	mul.lo.s32 	%r599, %r598, 5;
	mul.wide.u32 	%rd31, %r599, 4;
	add.s64 	%rd6, %rd5, %rd31;
	@%p4 bra 	$L__BB0_7;
	ld.global.u32 	%r600, [%rd6];
	xor.b32  	%r1063, %r1063, %r600;
	ld.global.u32 	%r601, [%rd6+4];
	xor.b32  	%r1062, %r1062, %r601;
	ld.global.u32 	%r602, [%rd6+8];
	xor.b32  	%r1061, %r1061, %r602;
	ld.global.u32 	%r603, [%rd6+12];
	xor.b32  	%r1060, %r1060, %r603;
	ld.global.u32 	%r604, [%rd6+16];
	xor.b32  	%r1059, %r1059, %r604;
$L__BB0_7:
	and.b32  	%r606, %r596, 2;
	setp.eq.s32 	%p5, %r606, 0;
	@%p5 bra 	$L__BB0_9;
	ld.global.u32 	%r607, [%rd6+20];
	xor.b32  	%r1063, %r1063, %r607;
	ld.global.u32 	%r608, [%rd6+24];
	xor.b32  	%r1062, %r1062, %r608;
	ld.global.u32 	%r609, [%rd6+28];
	xor.b32  	%r1061, %r1061, %r609;
	ld.global.u32 	%r610, [%rd6+32];
	xor.b32  	%r1060, %r1060, %r610;
	ld.global.u32 	%r611, [%rd6+36];
	xor.b32  	%r1059, %r1059, %r611;
$L__BB0_9:
	and.b32  	%r613, %r596, 4;
	setp.eq.s32 	%p6, %r613, 0;
	@%p6 bra 	$L__BB0_11;
	ld.global.u32 	%r614, [%rd6+40];
	xor.b32  	%r1063, %r1063, %r614;
	ld.global.u32 	%r615, [%rd6+44];
	xor.b32  	%r1062, %r1062, %r615;
	ld.global.u32 	%r616, [%rd6+48];
	xor.b32  	%r1061, %r1061, %r616;
	ld.global.u32 	%r617, [%rd6+52];
	xor.b32  	%r1060, %r1060, %r617;
	ld.global.u32 	%r618, [%rd6+56];
	xor.b32  	%r1059, %r1059, %r618;
$L__BB0_11:
	and.b32  	%r620, %r596, 8;
	setp.eq.s32 	%p7, %r620, 0;
	@%p7 bra 	$L__BB0_13;
	ld.global.u32 	%r621, [%rd6+60];
	xor.b32  	%r1063, %r1063, %r621;
	ld.global.u32 	%r622, [%rd6+64];
	xor.b32  	%r1062, %r1062, %r622;
	ld.global.u32 	%r623, [%rd6+68];
	xor.b32  	%r1061, %r1061, %r623;
	ld.global.u32 	%r624, [%rd6+72];
	xor.b32  	%r1060, %r1060, %r624;
	ld.global.u32 	%r625, [%rd6+76];
	xor.b32  	%r1059, %r1059, %r625;
$L__BB0_13:
	and.b32  	%r627, %r596, 16;
	setp.eq.s32 	%p8, %r627, 0;
	@%p8 bra 	$L__BB0_15;
	ld.global.u32 	%r628, [%rd6+80];
	xor.b32  	%r1063, %r1063, %r628;
	ld.global.u32 	%r629, [%rd6+84];
	xor.b32  	%r1062, %r1062, %r629;
	ld.global.u32 	%r630, [%rd6+88];
	xor.b32  	%r1061, %r1061, %r630;
	ld.global.u32 	%r631, [%rd6+92];
	xor.b32  	%r1060, %r1060, %r631;
	ld.global.u32 	%r632, [%rd6+96];
	xor.b32  	%r1059, %r1059, %r632;
$L__BB0_15:
	and.b32  	%r634, %r596, 32;
	setp.eq.s32 	%p9, %r634, 0;
	@%p9 bra 	$L__BB0_17;
	ld.global.u32 	%r635, [%rd6+100];
	xor.b32  	%r1063, %r1063, %r635;
	ld.global.u32 	%r636, [%rd6+104];
	xor.b32  	%r1062, %r1062, %r636;
	ld.global.u32 	%r637, [%rd6+108];
	xor.b32  	%r1061, %r1061, %r637;
	ld.global.u32 	%r638, [%rd6+112];
	xor.b32  	%r1060, %r1060, %r638;
	ld.global.u32 	%r639, [%rd6+116];
	xor.b32  	%r1059, %r1059, %r639;
$L__BB0_17:
	and.b32  	%r641, %r596, 64;
	setp.eq.s32 	%p10, %r641, 0;
	@%p10 bra 	$L__BB0_19;
	ld.global.u32 	%r642, [%rd6+120];
	xor.b32  	%r1063, %r1063, %r642;
	ld.global.u32 	%r643, [%rd6+124];
	xor.b32  	%r1062, %r1062, %r643;
	ld.global.u32 	%r644, [%rd6+128];
	xor.b32  	%r1061, %r1061, %r644;
	ld.global.u32 	%r645, [%rd6+132];
	xor.b32  	%r1060, %r1060, %r645;
	ld.global.u32 	%r646, [%rd6+136];
	xor.b32  	%r1059, %r1059, %r646;
$L__BB0_19:
	and.b32  	%r648, %r596, 128;
	setp.eq.s32 	%p11, %r648, 0;
	@%p11 bra 	$L__BB0_21;
	ld.global.u32 	%r649, [%rd6+140];
	xor.b32  	%r1063, %r1063, %r649;
	ld.global.u32 	%r650, [%rd6+144];
	xor.b32  	%r1062, %r1062, %r650;
	ld.global.u32 	%r651, [%rd6+148];
	xor.b32  	%r1061, %r1061, %r651;
	ld.global.u32 	%r652, [%rd6+152];
	xor.b32  	%r1060, %r1060, %r652;
	ld.global.u32 	%r653, [%rd6+156];
	xor.b32  	%r1059, %r1059, %r653;
$L__BB0_21:
	and.b32  	%r655, %r596, 256;
	setp.eq.s32 	%p12, %r655, 0;
	@%p12 bra 	$L__BB0_23;
	ld.global.u32 	%r656, [%rd6+160];
	xor.b32  	%r1063, %r1063, %r656;
	ld.global.u32 	%r657, [%rd6+164];
	xor.b32  	%r1062, %r1062, %r657;
	ld.global.u32 	%r658, [%rd6+168];
	xor.b32  	%r1061, %r1061, %r658;
	ld.global.u32 	%r659, [%rd6+172];
	xor.b32  	%r1060, %r1060, %r659;
	ld.global.u32 	%r660, [%rd6+176];
	xor.b32  	%r1059, %r1059, %r660;
$L__BB0_23:
	and.b32  	%r662, %r596, 512;
	setp.eq.s32 	%p13, %r662, 0;
	@%p13 bra 	$L__BB0_25;
	ld.global.u32 	%r663, [%rd6+180];
	xor.b32  	%r1063, %r1063, %r663;
	ld.global.u32 	%r664, [%rd6+184];
	xor.b32  	%r1062, %r1062, %r664;
	ld.global.u32 	%r665, [%rd6+188];
	xor.b32  	%r1061, %r1061, %r665;
	ld.global.u32 	%r666, [%rd6+192];
	xor.b32  	%r1060, %r1060, %r666;
	ld.global.u32 	%r667, [%rd6+196];
	xor.b32  	%r1059, %r1059, %r667;
$L__BB0_25:
	and.b32  	%r669, %r596, 1024;
	setp.eq.s32 	%p14, %r669, 0;
	@%p14 bra 	$L__BB0_27;
	ld.global.u32 	%r670, [%rd6+200];
	xor.b32  	%r1063, %r1063, %r670;
	ld.global.u32 	%r671, [%rd6+204];
	xor.b32  	%r1062, %r1062, %r671;
	ld.global.u32 	%r672, [%rd6+208];
	xor.b32  	%r1061, %r1061, %r672;
	ld.global.u32 	%r673, [%rd6+212];
	xor.b32  	%r1060, %r1060, %r673;
	ld.global.u32 	%r674, [%rd6+216];
	xor.b32  	%r1059, %r1059, %r674;
$L__BB0_27:
	and.b32  	%r676, %r596, 2048;
	setp.eq.s32 	%p15, %r676, 0;
	@%p15 bra 	$L__BB0_29;
	ld.global.u32 	%r677, [%rd6+220];
	xor.b32  	%r1063, %r1063, %r677;
	ld.global.u32 	%r678, [%rd6+224];
	xor.b32  	%r1062, %r1062, %r678;
	ld.global.u32 	%r679, [%rd6+228];
	xor.b32  	%r1061, %r1061, %r679;
	ld.global.u32 	%r680, [%rd6+232];
	xor.b32  	%r1060, %r1060, %r680;
	ld.global.u32 	%r681, [%rd6+236];
	xor.b32  	%r1059, %r1059, %r681;
$L__BB0_29:
	and.b32  	%r683, %r596, 4096;
	setp.eq.s32 	%p16, %r683, 0;
	@%p16 bra 	$L__BB0_31;
	ld.global.u32 	%r684, [%rd6+240];
	xor.b32  	%r1063, %r1063, %r684;
	ld.global.u32 	%r685, [%rd6+244];
	xor.b32  	%r1062, %r1062, %r685;
	ld.global.u32 	%r686, [%rd6+248];
	xor.b32  	%r1061, %r1061, %r686;
	ld.global.u32 	%r687, [%rd6+252];
	xor.b32  	%r1060, %r1060, %r687;
	ld.global.u32 	%r688, [%rd6+256];
	xor.b32  	%r1059, %r1059, %r688;
$L__BB0_31:
	and.b32  	%r690, %r596, 8192;
	setp.eq.s32 	%p17, %r690, 0;
	@%p17 bra 	$L__BB0_33;
	ld.global.u32 	%r691, [%rd6+260];
	xor.b32  	%r1063, %r1063, %r691;
	ld.global.u32 	%r692, [%rd6+264];
	xor.b32  	%r1062, %r1062, %r692;
	ld.global.u32 	%r693, [%rd6+268];
	xor.b32  	%r1061, %r1061, %r693;
	ld.global.u32 	%r694, [%rd6+272];
	xor.b32  	%r1060, %r1060, %r694;
	ld.global.u32 	%r695, [%rd6+276];
	xor.b32  	%r1059, %r1059, %r695;
$L__BB0_33:
	and.b32  	%r697, %r596, 16384;
	setp.eq.s32 	%p18, %r697, 0;
	@%p18 bra 	$L__BB0_35;
	ld.global.u32 	%r698, [%rd6+280];
	xor.b32  	%r1063, %r1063, %r698;
	ld.global.u32 	%r699, [%rd6+284];
	xor.b32  	%r1062, %r1062, %r699;
	ld.global.u32 	%r700, [%rd6+288];
	xor.b32  	%r1061, %r1061, %r700;
	ld.global.u32 	%r701, [%rd6+292];
	xor.b32  	%r1060, %r1060, %r701;
	ld.global.u32 	%r702, [%rd6+296];
	xor.b32  	%r1059, %r1059, %r702;
$L__BB0_35:
	and.b32  	%r704, %r596, 32768;
	setp.eq.s32 	%p19, %r704, 0;
	@%p19 bra 	$L__BB0_37;
	ld.global.u32 	%r705, [%rd6+300];
	xor.b32  	%r1063, %r1063, %r705;
	ld.global.u32 	%r706, [%rd6+304];
	xor.b32  	%r1062, %r1062, %r706;
	ld.global.u32 	%r707, [%rd6+308];
	xor.b32  	%r1061, %r1061, %r707;
	ld.global.u32 	%r708, [%rd6+312];
	xor.b32  	%r1060, %r1060, %r708;
	ld.global.u32 	%r709, [%rd6+316];
	xor.b32  	%r1059, %r1059, %r709;
$L__BB0_37:
	add.s32 	%r1058, %r1058, 16;
	setp.ne.s32 	%p20, %r1058, 32;
	@%p20 bra 	$L__BB0_5;
	mad.lo.s32 	%r710, %r1052, -31, %r25;
	add.s32 	%r1052, %r710, 1;
	setp.ne.s32 	%p21, %r1052, 5;
	@%p21 bra 	$L__BB0_4;
	st.local.u32 	[%rd1+4], %r1063;
	st.local.v2.u32 	[%rd1+8], {%r1062, %r1061};
	st.local.v2.u32 	[%rd1+16], {%r1060, %r1059};
	setp.eq.s64 	%p22, %rd4, 1;
	@%p22 bra 	$L__BB0_114;
	mov.b32 	%r1059, 0;
	mov.u32 	%r1060, %r1059;
	mov.u32 	%r1061, %r1059;
	mov.u32 	%r1062, %r1059;
	mov.u32 	%r1063, %r1059;
	mov.u32 	%r1144, %r1059;
$L__BB0_41:
	mul.wide.u32 	%rd32, %r1144, 4;
	add.s64 	%rd33, %rd1, %rd32;
	ld.local.u32 	%r200, [%rd33+4];
	shl.b32 	%r201, %r1144, 5;
	mov.b32 	%r1150, 0;
$L__BB0_42:
	.pragma "nounroll";
	shr.u32 	%r713, %r200, %r1150;
	and.b32  	%r714, %r713, 1;
	setp.eq.b32 	%p23, %r714, 1;
	not.pred 	%p24, %p23;
	add.s32 	%r715, %r201, %r1150;
	mul.lo.s32 	%r716, %r715, 5;
	mul.wide.u32 	%rd34, %r716, 4;
	add.s64 	%rd7, %rd5, %rd34;
	@%p24 bra 	$L__BB0_44;
	ld.global.u32 	%r717, [%rd7];
	xor.b32  	%r1063, %r1063, %r717;
	ld.global.u32 	%r718, [%rd7+4];
	xor.b32  	%r1062, %r1062, %r718;
	ld.global.u32 	%r719, [%rd7+8];
	xor.b32  	%r1061, %r1061, %r719;
	ld.global.u32 	%r720, [%rd7+12];
	xor.b32  	%r1060, %r1060, %r720;
	ld.global.u32 	%r721, [%rd7+16];
	xor.b32  	%r1059, %r1059, %r721;
$L__BB0_44:
	and.b32  	%r723, %r713, 2;
	setp.eq.s32 	%p25, %r723, 0;
	@%p25 bra 	$L__BB0_46;
	ld.global.u32 	%r724, [%rd7+20];
	xor.b32  	%r1063, %r1063, %r724;
	ld.global.u32 	%r725, [%rd7+24];
	xor.b32  	%r1062, %r1062, %r725;
	ld.global.u32 	%r726, [%rd7+28];
	xor.b32  	%r1061, %r1061, %r726;
	ld.global.u32 	%r727, [%rd7+32];
	xor.b32  	%r1060, %r1060, %r727;
	ld.global.u32 	%r728, [%rd7+36];
	xor.b32  	%r1059, %r1059, %r728;
$L__BB0_46:
	and.b32  	%r730, %r713, 4;
	setp.eq.s32 	%p26, %r730, 0;
	@%p26 bra 	$L__BB0_48;
	ld.global.u32 	%r731, [%rd7+40];
	xor.b32  	%r1063, %r1063, %r731;
	ld.global.u32 	%r732, [%rd7+44];
	xor.b32  	%r1062, %r1062, %r732;
	ld.global.u32 	%r733, [%rd7+48];
	xor.b32  	%r1061, %r1061, %r733;
	ld.global.u32 	%r734, [%rd7+52];
	xor.b32  	%r1060, %r1060, %r734;
	ld.global.u32 	%r735, [%rd7+56];
	xor.b32  	%r1059, %r1059, %r735;
$L__BB0_48:
	and.b32  	%r737, %r713, 8;
	setp.eq.s32 	%p27, %r737, 0;
	@%p27 bra 	$L__BB0_50;
	ld.global.u32 	%r738, [%rd7+60];
	xor.b32  	%r1063, %r1063, %r738;
	ld.global.u32 	%r739, [%rd7+64];
	xor.b32  	%r1062, %r1062, %r739;
	ld.global.u32 	%r740, [%rd7+68];
	xor.b32  	%r1061, %r1061, %r740;
	ld.global.u32 	%r741, [%rd7+72];
	xor.b32  	%r1060, %r1060, %r741;
	ld.global.u32 	%r742, [%rd7+76];
	xor.b32  	%r1059, %r1059, %r742;
$L__BB0_50:
	and.b32  	%r744, %r713, 16;
	setp.eq.s32 	%p28, %r744, 0;
	@%p28 bra 	$L__BB0_52;
	ld.global.u32 	%r745, [%rd7+80];
	xor.b32  	%r1063, %r1063, %r745;
	ld.global.u32 	%r746, [%rd7+84];
	xor.b32  	%r1062, %r1062, %r746;
	ld.global.u32 	%r747, [%rd7+88];
	xor.b32  	%r1061, %r1061, %r747;
	ld.global.u32 	%r748, [%rd7+92];
	xor.b32  	%r1060, %r1060, %r748;
	ld.global.u32 	%r749, [%rd7+96];
	xor.b32  	%r1059, %r1059, %r749;
$L__BB0_52:
	and.b32  	%r751, %r713, 32;
	setp.eq.s32 	%p29, %r751, 0;
	@%p29 bra 	$L__BB0_54;
	ld.global.u32 	%r752, [%rd7+100];
	xor.b32  	%r1063, %r1063, %r752;
	ld.global.u32 	%r753, [%rd7+104];
	xor.b32  	%r1062, %r1062, %r753;
	ld.global.u32 	%r754, [%rd7+108];
	xor.b32  	%r1061, %r1061, %r754;
	ld.global.u32 	%r755, [%rd7+112];
	xor.b32  	%r1060, %r1060, %r755;
	ld.global.u32 	%r756, [%rd7+116];
	xor.b32  	%r1059, %r1059, %r756;
$L__BB0_54:
	and.b32  	%r758, %r713, 64;
	setp.eq.s32 	%p30, %r758, 0;
	@%p30 bra 	$L__BB0_56;
	ld.global.u32 	%r759, [%rd7+120];
	xor.b32  	%r1063, %r1063, %r759;
	ld.global.u32 	%r760, [%rd7+124];
	xor.b32  	%r1062, %r1062, %r760;
	ld.global.u32 	%r761, [%rd7+128];
	xor.b32  	%r1061, %r1061, %r761;
	ld.global.u32 	%r762, [%rd7+132];
	xor.b32  	%r1060, %r1060, %r762;
	ld.global.u32 	%r763, [%rd7+136];
	xor.b32  	%r1059, %r1059, %r763;
$L__BB0_56:
	and.b32  	%r765, %r713, 128;
	setp.eq.s32 	%p31, %r765, 0;
	@%p31 bra 	$L__BB0_58;
	ld.global.u32 	%r766, [%rd7+140];
	xor.b32  	%r1063, %r1063, %r766;
	ld.global.u32 	%r767, [%rd7+144];
	xor.b32  	%r1062, %r1062, %r767;
	ld.global.u32 	%r768, [%rd7+148];
	xor.b32  	%r1061, %r1061, %r768;
	ld.global.u32 	%r769, [%rd7+152];
	xor.b32  	%r1060, %r1060, %r769;
	ld.global.u32 	%r770, [%rd7+156];
	xor.b32  	%r1059, %r1059, %r770;
$L__BB0_58:
	and.b32  	%r772, %r713, 256;
	setp.eq.s32 	%p32, %r772, 0;
	@%p32 bra 	$L__BB0_60;
	ld.global.u32 	%r773, [%rd7+160];
	xor.b32  	%r1063, %r1063, %r773;
	ld.global.u32 	%r774, [%rd7+164];
	xor.b32  	%r1062, %r1062, %r774;
	ld.global.u32 	%r775, [%rd7+168];
	xor.b32  	%r1061, %r1061, %r775;
	ld.global.u32 	%r776, [%rd7+172];
	xor.b32  	%r1060, %r1060, %r776;
	ld.global.u32 	%r777, [%rd7+176];
	xor.b32  	%r1059, %r1059, %r777;
$L__BB0_60:
	and.b32  	%r779, %r713, 512;
	setp.eq.s32 	%p33, %r779, 0;
	@%p33 bra 	$L__BB0_62;
	ld.global.u32 	%r780, [%rd7+180];
	xor.b32  	%r1063, %r1063, %r780;
	ld.global.u32 	%r781, [%rd7+184];
	xor.b32  	%r1062, %r1062, %r781;
	ld.global.u32 	%r782, [%rd7+188];
	xor.b32  	%r1061, %r1061, %r782;
	ld.global.u32 	%r783, [%rd7+192];
	xor.b32  	%r1060, %r1060, %r783;
	ld.global.u32 	%r784, [%rd7+196];
	xor.b32  	%r1059, %r1059, %r784;
$L__BB0_62:
	and.b32  	%r786, %r713, 1024;
	setp.eq.s32 	%p34, %r786, 0;
	@%p34 bra 	$L__BB0_64;
	ld.global.u32 	%r787, [%rd7+200];
	xor.b32  	%r1063, %r1063, %r787;
	ld.global.u32 	%r788, [%rd7+204];
	xor.b32  	%r1062, %r1062, %r788;
	ld.global.u32 	%r789, [%rd7+208];
	xor.b32  	%r1061, %r1061, %r789;
	ld.global.u32 	%r790, [%rd7+212];
	xor.b32  	%r1060, %r1060, %r790;
	ld.global.u32 	%r791, [%rd7+216];
	xor.b32  	%r1059, %r1059, %r791;
$L__BB0_64:
	and.b32  	%r793, %r713, 2048;
	setp.eq.s32 	%p35, %r793, 0;
	@%p35 bra 	$L__BB0_66;
	ld.global.u32 	%r794, [%rd7+220];
	xor.b32  	%r1063, %r1063, %r794;
	ld.global.u32 	%r795, [%rd7+224];
	xor.b32  	%r1062, %r1062, %r795;
	ld.global.u32 	%r796, [%rd7+228];
	xor.b32  	%r1061, %r1061, %r796;
	ld.global.u32 	%r797, [%rd7+232];
	xor.b32  	%r1060, %r1060, %r797;
	ld.global.u32 	%r798, [%rd7+236];
	xor.b32  	%r1059, %r1059, %r798;
$L__BB0_66:
	and.b32  	%r800, %r713, 4096;
	setp.eq.s32 	%p36, %r800, 0;
	@%p36 bra 	$L__BB0_68;
	ld.global.u32 	%r801, [%rd7+240];
	xor.b32  	%r1063, %r1063, %r801;
	ld.global.u32 	%r802, [%rd7+244];
	xor.b32  	%r1062, %r1062, %r802;
	ld.global.u32 	%r803, [%rd7+248];
	xor.b32  	%r1061, %r1061, %r803;
	ld.global.u32 	%r804, [%rd7+252];
	xor.b32  	%r1060, %r1060, %r804;
	ld.global.u32 	%r805, [%rd7+256];
	xor.b32  	%r1059, %r1059, %r805;
$L__BB0_68:
	and.b32  	%r807, %r713, 8192;
	setp.eq.s32 	%p37, %r807, 0;
	@%p37 bra 	$L__BB0_70;
	ld.global.u32 	%r808, [%rd7+260];
	xor.b32  	%r1063, %r1063, %r808;
	ld.global.u32 	%r809, [%rd7+264];
	xor.b32  	%r1062, %r1062, %r809;
	ld.global.u32 	%r810, [%rd7+268];
	xor.b32  	%r1061, %r1061, %r810;
	ld.global.u32 	%r811, [%rd7+272];
	xor.b32  	%r1060, %r1060, %r811;
	ld.global.u32 	%r812, [%rd7+276];
	xor.b32  	%r1059, %r1059, %r812;
$L__BB0_70:
	and.b32  	%r814, %r713, 16384;
	setp.eq.s32 	%p38, %r814, 0;
	@%p38 bra 	$L__BB0_72;
	ld.global.u32 	%r815, [%rd7+280];
	xor.b32  	%r1063, %r1063, %r815;
	ld.global.u32 	%r816, [%rd7+284];
	xor.b32  	%r1062, %r1062, %r816;
	ld.global.u32 	%r817, [%rd7+288];
	xor.b32  	%r1061, %r1061, %r817;
	ld.global.u32 	%r818, [%rd7+292];
	xor.b32  	%r1060, %r1060, %r818;
	ld.global.u32 	%r819, [%rd7+296];
	xor.b32  	%r1059, %r1059, %r819;
$L__BB0_72:
	and.b32  	%r821, %r713, 32768;
	setp.eq.s32 	%p39, %r821, 0;
	@%p39 bra 	$L__BB0_74;
	ld.global.u32 	%r822, [%rd7+300];
	xor.b32  	%r1063, %r1063, %r822;
	ld.global.u32 	%r823, [%rd7+304];
	xor.b32  	%r1062, %r1062, %r823;
	ld.global.u32 	%r824, [%rd7+308];
	xor.b32  	%r1061, %r1061, %r824;
	ld.global.u32 	%r825, [%rd7+312];
	xor.b32  	%r1060, %r1060, %r825;
	ld.global.u32 	%r826, [%rd7+316];
	xor.b32  	%r1059, %r1059, %r826;
$L__BB0_74:
	add.s32 	%r1150, %r1150, 16;
	setp.ne.s32 	%p40, %r1150, 32;
	@%p40 bra 	$L__BB0_42;
	mad.lo.s32 	%r827, %r1144, -31, %r201;
	add.s32 	%r1144, %r827, 1;
	setp.ne.s32 	%p41, %r1144, 5;
	@%p41 bra 	$L__BB0_41;
	st.local.u32 	[%rd1+4], %r1063;
	st.local.v2.u32 	[%rd1+8], {%r1062, %r1061};
	st.local.v2.u32 	[%rd1+16], {%r1060, %r1059};
	setp.ne.s64 	%p42, %rd4, 3;
	@%p42 bra 	$L__BB0_114;
	mov.b32 	%r1059, 0;
	mov.u32 	%r1060, %r1059;
	mov.u32 	%r1061, %r1059;
	mov.u32 	%r1062, %r1059;
	mov.u32 	%r1063, %r1059;
	mov.u32 	%r1236, %r1059;
$L__BB0_78:
	mul.wide.u32 	%rd35, %r1236, 4;
	add.s64 	%rd36, %rd1, %rd35;
	ld.local.u32 	%r376, [%rd36+4];
	shl.b32 	%r377, %r1236, 5;
	mov.b32 	%r1242, 0;
$L__BB0_79:
	.pragma "nounroll";
	shr.u32 	%r830, %r376, %r1242;
	and.b32  	%r831, %r830, 1;
	setp.eq.b32 	%p43, %r831, 1;
	not.pred 	%p44, %p43;
	add.s32 	%r832, %r377, %r1242;
	mul.lo.s32 	%r833, %r832, 5;
	mul.wide.u32 	%rd37, %r833, 4;
	add.s64 	%rd8, %rd5, %rd37;
	@%p44 bra 	$L__BB0_81;
	ld.global.u32 	%r834, [%rd8];
	xor.b32  	%r1063, %r1063, %r834;
	ld.global.u32 	%r835, [%rd8+4];
	xor.b32  	%r1062, %r1062, %r835;
	ld.global.u32 	%r836, [%rd8+8];
	xor.b32  	%r1061, %r1061, %r836;
	ld.global.u32 	%r837, [%rd8+12];
	xor.b32  	%r1060, %r1060, %r837;
	ld.global.u32 	%r838, [%rd8+16];
	xor.b32  	%r1059, %r1059, %r838;
$L__BB0_81:
	and.b32  	%r840, %r830, 2;
	setp.eq.s32 	%p45, %r840, 0;
	@%p45 bra 	$L__BB0_83;
	ld.global.u32 	%r841, [%rd8+20];
	xor.b32  	%r1063, %r1063, %r841;
	ld.global.u32 	%r842, [%rd8+24];
	xor.b32  	%r1062, %r1062, %r842;
	ld.global.u32 	%r843, [%rd8+28];
	xor.b32  	%r1061, %r1061, %r843;
	ld.global.u32 	%r844, [%rd8+32];
	xor.b32  	%r1060, %r1060, %r844;
	ld.global.u32 	%r845, [%rd8+36];
	xor.b32  	%r1059, %r1059, %r845;
$L__BB0_83:
	and.b32  	%r847, %r830, 4;
	setp.eq.s32 	%p46, %r847, 0;
	@%p46 bra 	$L__BB0_85;
	ld.global.u32 	%r848, [%rd8+40];
	xor.b32  	%r1063, %r1063, %r848;
	ld.global.u32 	%r849, [%rd8+44];
	xor.b32  	%r1062, %r1062, %r849;
	ld.global.u32 	%r850, [%rd8+48];
	xor.b32  	%r1061, %r1061, %r850;
	ld.global.u32 	%r851, [%rd8+52];
	xor.b32  	%r1060, %r1060, %r851;
	ld.global.u32 	%r852, [%rd8+56];
	xor.b32  	%r1059, %r1059, %r852;
$L__BB0_85:
	and.b32  	%r854, %r830, 8;
	setp.eq.s32 	%p47, %r854, 0;
	@%p47 bra 	$L__BB0_87;
	ld.global.u32 	%r855, [%rd8+60];
	xor.b32  	%r1063, %r1063, %r855;
	ld.global.u32 	%r856, [%rd8+64];
	xor.b32  	%r1062, %r1062, %r856;
	ld.global.u32 	%r857, [%rd8+68];
	xor.b32  	%r1061, %r1061, %r857;
	ld.global.u32 	%r858, [%rd8+72];
	xor.b32  	%r1060, %r1060, %r858;
	ld.global.u32 	%r859, [%rd8+76];
	xor.b32  	%r1059, %r1059, %r859;
$L__BB0_87:
	and.b32  	%r861, %r830, 16;
	setp.eq.s32 	%p48, %r861, 0;
	@%p48 bra 	$L__BB0_89;
	ld.global.u32 	%r862, [%rd8+80];
	xor.b32  	%r1063, %r1063, %r862;
	ld.global.u32 	%r863, [%rd8+84];
	xor.b32  	%r1062, %r1062, %r863;
	ld.global.u32 	%r864, [%rd8+88];
	xor.b32  	%r1061, %r1061, %r864;
	ld.global.u32 	%r865, [%rd8+92];
	xor.b32  	%r1060, %r1060, %r865;
	ld.global.u32 	%r866, [%rd8+96];
	xor.b32  	%r1059, %r1059, %r866;
$L__BB0_89:
	and.b32  	%r868, %r830, 32;
	setp.eq.s32 	%p49, %r868, 0;
	@%p49 bra 	$L__BB0_91;
	ld.global.u32 	%r869, [%rd8+100];
	xor.b32  	%r1063, %r1063, %r869;
	ld.global.u32 	%r870, [%rd8+104];
	xor.b32  	%r1062, %r1062, %r870;
	ld.global.u32 	%r871, [%rd8+108];
	xor.b32  	%r1061, %r1061, %r871;
	ld.global.u32 	%r872, [%rd8+112];
	xor.b32  	%r1060, %r1060, %r872;
	ld.global.u32 	%r873, [%rd8+116];
	xor.b32  	%r1059, %r1059, %r873;
$L__BB0_91:
	and.b32  	%r875, %r830, 64;
	setp.eq.s32 	%p50, %r875, 0;
	@%p50 bra 	$L__BB0_93;
	ld.global.u32 	%r876, [%rd8+120];
	xor.b32  	%r1063, %r1063, %r876;
	ld.global.u32 	%r877, [%rd8+124];
	xor.b32  	%r1062, %r1062, %r877;
	ld.global.u32 	%r878, [%rd8+128];
	xor.b32  	%r1061, %r1061, %r878;
	ld.global.u32 	%r879, [%rd8+132];
	xor.b32  	%r1060, %r1060, %r879;
	ld.global.u32 	%r880, [%rd8+136];
	xor.b32  	%r1059, %r1059, %r880;
$L__BB0_93:
	and.b32  	%r882, %r830, 128;
	setp.eq.s32 	%p51, %r882, 0;
	@%p51 bra 	$L__BB0_95;
	ld.global.u32 	%r883, [%rd8+140];
	xor.b32  	%r1063, %r1063, %r883;
	ld.global.u32 	%r884, [%rd8+144];
	xor.b32  	%r1062, %r1062, %r884;
	ld.global.u32 	%r885, [%rd8+148];
	xor.b32  	%r1061, %r1061, %r885;
	ld.global.u32 	%r886, [%rd8+152];
	xor.b32  	%r1060, %r1060, %r886;
	ld.global.u32 	%r887, [%rd8+156];
	xor.b32  	%r1059, %r1059, %r887;
$L__BB0_95:
	and.b32  	%r889, %r830, 256;
	setp.eq.s32 	%p52, %r889, 0;
	@%p52 bra 	$L__BB0_97;
	ld.global.u32 	%r890, [%rd8+160];
	xor.b32  	%r1063, %r1063, %r890;
	ld.global.u32 	%r891, [%rd8+164];
	xor.b32  	%r1062, %r1062, %r891;
	ld.global.u32 	%r892, [%rd8+168];
	xor.b32  	%r1061, %r1061, %r892;
	ld.global.u32 	%r893, [%rd8+172];
	xor.b32  	%r1060, %r1060, %r893;
	ld.global.u32 	%r894, [%rd8+176];
	xor.b32  	%r1059, %r1059, %r894;
$L__BB0_97:
	and.b32  	%r896, %r830, 512;
	setp.eq.s32 	%p53, %r896, 0;
	@%p53 bra 	$L__BB0_99;
	ld.global.u32 	%r897, [%rd8+180];
	xor.b32  	%r1063, %r1063, %r897;
	ld.global.u32 	%r898, [%rd8+184];
	xor.b32  	%r1062, %r1062, %r898;
	ld.global.u32 	%r899, [%rd8+188];
	xor.b32  	%r1061, %r1061, %r899;
	ld.global.u32 	%r900, [%rd8+192];
	xor.b32  	%r1060, %r1060, %r900;
	ld.global.u32 	%r901, [%rd8+196];
	xor.b32  	%r1059, %r1059, %r901;
$L__BB0_99:
	and.b32  	%r903, %r830, 1024;
	setp.eq.s32 	%p54, %r903, 0;
	@%p54 bra 	$L__BB0_101;
	ld.global.u32 	%r904, [%rd8+200];
	xor.b32  	%r1063, %r1063, %r904;
	ld.global.u32 	%r905, [%rd8+204];
	xor.b32  	%r1062, %r1062, %r905;
	ld.global.u32 	%r906, [%rd8+208];
	xor.b32  	%r1061, %r1061, %r906;
	ld.global.u32 	%r907, [%rd8+212];
	xor.b32  	%r1060, %r1060, %r907;
	ld.global.u32 	%r908, [%rd8+216];
	xor.b32  	%r1059, %r1059, %r908;
$L__BB0_101:
	and.b32  	%r910, %r830, 2048;
	setp.eq.s32 	%p55, %r910, 0;
	@%p55 bra 	$L__BB0_103;
	ld.global.u32 	%r911, [%rd8+220];
	xor.b32  	%r1063, %r1063, %r911;
	ld.global.u32 	%r912, [%rd8+224];
	xor.b32  	%r1062, %r1062, %r912;
	ld.global.u32 	%r913, [%rd8+228];
	xor.b32  	%r1061, %r1061, %r913;
	ld.global.u32 	%r914, [%rd8+232];
	xor.b32  	%r1060, %r1060, %r914;
	ld.global.u32 	%r915, [%rd8+236];
	xor.b32  	%r1059, %r1059, %r915;
$L__BB0_103:
	and.b32  	%r917, %r830, 4096;
	setp.eq.s32 	%p56, %r917, 0;
	@%p56 bra 	$L__BB0_105;
	ld.global.u32 	%r918, [%rd8+240];
	xor.b32  	%r1063, %r1063, %r918;
	ld.global.u32 	%r919, [%rd8+244];
	xor.b32  	%r1062, %r1062, %r919;
	ld.global.u32 	%r920, [%rd8+248];
	xor.b32  	%r1061, %r1061, %r920;
	ld.global.u32 	%r921, [%rd8+252];
	xor.b32  	%r1060, %r1060, %r921;
	ld.global.u32 	%r922, [%rd8+256];
	xor.b32  	%r1059, %r1059, %r922;
$L__BB0_105:
	and.b32  	%r924, %r830, 8192;
	setp.eq.s32 	%p57, %r924, 0;
	@%p57 bra 	$L__BB0_107;
	ld.global.u32 	%r925, [%rd8+260];
	xor.b32  	%r1063, %r1063, %r925;
	ld.global.u32 	%r926, [%rd8+264];
	xor.b32  	%r1062, %r1062, %r926;
	ld.global.u32 	%r927, [%rd8+268];
	xor.b32  	%r1061, %r1061, %r927;
	ld.global.u32 	%r928, [%rd8+272];
	xor.b32  	%r1060, %r1060, %r928;
	ld.global.u32 	%r929, [%rd8+276];
	xor.b32  	%r1059, %r1059, %r929;
$L__BB0_107:
	and.b32  	%r931, %r830, 16384;
	setp.eq.s32 	%p58, %r931, 0;
	@%p58 bra 	$L__BB0_109;
	ld.global.u32 	%r932, [%rd8+280];
	xor.b32  	%r1063, %r1063, %r932;
	ld.global.u32 	%r933, [%rd8+284];
	xor.b32  	%r1062, %r1062, %r933;
	ld.global.u32 	%r934, [%rd8+288];
	xor.b32  	%r1061, %r1061, %r934;
	ld.global.u32 	%r935, [%rd8+292];
	xor.b32  	%r1060, %r1060, %r935;
	ld.global.u32 	%r936, [%rd8+296];
	xor.b32  	%r1059, %r1059, %r936;
$L__BB0_109:
	and.b32  	%r938, %r830, 32768;
	setp.eq.s32 	%p59, %r938, 0;
	@%p59 bra 	$L__BB0_111;
	ld.global.u32 	%r939, [%rd8+300];
	xor.b32  	%r1063, %r1063, %r939;
	ld.global.u32 	%r940, [%rd8+304];
	xor.b32  	%r1062, %r1062, %r940;
	ld.global.u32 	%r941, [%rd8+308];
	xor.b32  	%r1061, %r1061, %r941;
	ld.global.u32 	%r942, [%rd8+312];
	xor.b32  	%r1060, %r1060, %r942;
	ld.global.u32 	%r943, [%rd8+316];
	xor.b32  	%r1059, %r1059, %r943;
$L__BB0_111:
	add.s32 	%r1242, %r1242, 16;
	setp.ne.s32 	%p60, %r1242, 32;
	@%p60 bra 	$L__BB0_79;
	mad.lo.s32 	%r944, %r1236, -31, %r377;
	add.s32 	%r1236, %r944, 1;
	setp.ne.s32 	%p61, %r1236, 5;
	@%p61 bra 	$L__BB0_78;
	st.local.u32 	[%rd1+4], %r1063;
	st.local.v2.u32 	[%rd1+8], {%r1062, %r1061};
	st.local.v2.u32 	[%rd1+16], {%r1060, %r1059};
$L__BB0_114:
	shr.u64 	%rd116, %rd3, 2;
	add.s32 	%r1046, %r1046, 1;
	setp.gt.u64 	%p62, %rd3, 3;
	@%p62 bra 	$L__BB0_2;
$L__BB0_115:
	shl.b32 	%r945, %r1, 3;
	mov.u32 	%r946, _ZZ7picountyPyE7counter;
	add.s32 	%r557, %r946, %r945;
	mov.b64 	%rd38, 0;
	st.shared.u64 	[%r557], %rd38;
	setp.eq.s64 	%p63, %rd23, 0;
	@%p63 bra 	$L__BB0_123;
	and.b64  	%rd121, %rd23, 3;
	setp.lt.u64 	%p64, %rd23, 4;
	mov.b64 	%rd123, 0;
	@%p64 bra 	$L__BB0_119;
	and.b64  	%rd117, %rd23, -4;
	mul.lo.s32 	%r947, %r5, 1703105765;
	sub.s32 	%r948, %r4, %r947;
	add.s32 	%r1333, %r948, 9514737;
	mov.b64 	%rd123, 0;
$L__BB0_118:
	mov.u32 	%r1339, %r1333;
	shr.u32 	%r949, %r1063, 2;
	xor.b32  	%r950, %r949, %r1063;
	shl.b32 	%r951, %r1059, 4;
	shl.b32 	%r952, %r950, 1;
	xor.b32  	%r953, %r952, %r951;
	xor.b32  	%r954, %r953, %r950;
	xor.b32  	%r955, %r954, %r1059;
	add.s32 	%r956, %r1339, -2899496;
	add.s32 	%r957, %r956, %r955;
	add.s32 	%r958, %r957, 362437;
	cvt.rn.f32.u32 	%f1, %r958;
	fma.rn.f32 	%f2, %f1, 0f2F800000, 0f2F000000;
	shr.u32 	%r959, %r1062, 2;
	xor.b32  	%r960, %r959, %r1062;
	shl.b32 	%r961, %r955, 4;
	shl.b32 	%r962, %r960, 1;
	xor.b32  	%r963, %r962, %r961;
	xor.b32  	%r964, %r963, %r960;
	xor.b32  	%r965, %r964, %r955;
	add.s32 	%r966, %r956, %r965;
	add.s32 	%r967, %r966, 724874;
	cvt.rn.f32.u32 	%f3, %r967;
	fma.rn.f32 	%f4, %f3, 0f2F800000, 0f2F000000;
	mul.f32 	%f5, %f4, %f4;
	fma.rn.f32 	%f6, %f2, %f2, %f5;
	cvt.rzi.s32.f32 	%r968, %f6;
	sub.s32 	%r969, 1, %r968;
	cvt.s64.s32 	%rd42, %r969;
	add.s64 	%rd43, %rd123, %rd42;
	shr.u32 	%r970, %r1061, 2;
	xor.b32  	%r971, %r970, %r1061;
	shl.b32 	%r972, %r965, 4;
	shl.b32 	%r973, %r971, 1;
	xor.b32  	%r974, %r973, %r972;
	xor.b32  	%r975, %r974, %r971;
	xor.b32  	%r976, %r975, %r965;
	add.s32 	%r977, %r956, %r976;
	add.s32 	%r978, %r977, 1087311;
	cvt.rn.f32.u32 	%f7, %r978;
	fma.rn.f32 	%f8, %f7, 0f2F800000, 0f2F000000;
	shr.u32 	%r979, %r1060, 2;
	xor.b32  	%r980, %r979, %r1060;
	shl.b32 	%r981, %r976, 4;
	shl.b32 	%r982, %r980, 1;
	xor.b32  	%r983, %r982, %r981;
	xor.b32  	%r984, %r983, %r980;
	xor.b32  	%r1063, %r984, %r976;
	add.s32 	%r985, %r956, %r1063;
	add.s32 	%r986, %r985, 1449748;
	cvt.rn.f32.u32 	%f9, %r986;
	fma.rn.f32 	%f10, %f9, 0f2F800000, 0f2F000000;
	mul.f32 	%f11, %f10, %f10;
	fma.rn.f32 	%f12, %f8, %f8, %f11;
	cvt.rzi.s32.f32 	%r987, %f12;
	sub.s32 	%r988, 1, %r987;
	cvt.s64.s32 	%rd44, %r988;
	add.s64 	%rd45, %rd43, %rd44;
	shr.u32 	%r989, %r1059, 2;
	xor.b32  	%r990, %r989, %r1059;
	shl.b32 	%r991, %r1063, 4;
	shl.b32 	%r992, %r990, 1;
	xor.b32  	%r993, %r992, %r991;
	xor.b32  	%r994, %r993, %r990;
	xor.b32  	%r1062, %r994, %r1063;
	add.s32 	%r995, %r956, %r1062;
	add.s32 	%r996, %r995, 1812185;
	cvt.rn.f32.u32 	%f13, %r996;
	fma.rn.f32 	%f14, %f13, 0f2F800000, 0f2F000000;
	shr.u32 	%r997, %r955, 2;
	xor.b32  	%r998, %r997, %r955;
	shl.b32 	%r999, %r1062, 4;
	shl.b32 	%r1000, %r998, 1;
	xor.b32  	%r1001, %r1000, %r999;
	xor.b32  	%r1002, %r1001, %r998;
	xor.b32  	%r1061, %r1002, %r1062;
	add.s32 	%r1003, %r956, %r1061;
	add.s32 	%r1004, %r1003, 2174622;
	cvt.rn.f32.u32 	%f15, %r1004;
	fma.rn.f32 	%f16, %f15, 0f2F800000, 0f2F000000;
	mul.f32 	%f17, %f16, %f16;
	fma.rn.f32 	%f18, %f14, %f14, %f17;
	cvt.rzi.s32.f32 	%r1005, %f18;
	sub.s32 	%r1006, 1, %r1005;
	cvt.s64.s32 	%rd46, %r1006;
	add.s64 	%rd47, %rd45, %rd46;
	shr.u32 	%r1007, %r965, 2;
	xor.b32  	%r1008, %r1007, %r965;
	shl.b32 	%r1009, %r1061, 4;
	shl.b32 	%r1010, %r1008, 1;
	xor.b32  	%r1011, %r1010, %r1009;
	xor.b32  	%r1012, %r1011, %r1008;
	xor.b32  	%r1060, %r1012, %r1061;
	add.s32 	%r1013, %r956, %r1060;
	add.s32 	%r1014, %r1013, 2537059;
	cvt.rn.f32.u32 	%f19, %r1014;
	fma.rn.f32 	%f20, %f19, 0f2F800000, 0f2F000000;
	shr.u32 	%r1015, %r976, 2;
	xor.b32  	%r1016, %r1015, %r976;
	shl.b32 	%r1017, %r1060, 4;
	shl.b32 	%r1018, %r1016, 1;
	xor.b32  	%r1019, %r1018, %r1017;
	xor.b32  	%r1020, %r1019, %r1016;
	xor.b32  	%r1059, %r1020, %r1060;
	add.s32 	%r1021, %r1059, %r1339;
	cvt.rn.f32.u32 	%f21, %r1021;
	fma.rn.f32 	%f22, %f21, 0f2F800000, 0f2F000000;
	mul.f32 	%f23, %f22, %f22;
	fma.rn.f32 	%f24, %f20, %f20, %f23;
	cvt.rzi.s32.f32 	%r1022, %f24;
	sub.s32 	%r1023, 1, %r1022;
	cvt.s64.s32 	%rd48, %r1023;
	add.s64 	%rd123, %rd47, %rd48;
	add.s32 	%r1333, %r1339, 2899496;
	add.s64 	%rd117, %rd117, -4;
	setp.ne.s64 	%p65, %rd117, 0;
	@%p65 bra 	$L__BB0_118;
$L__BB0_119:
	setp.eq.s64 	%p66, %rd121, 0;
	@%p66 bra 	$L__BB0_122;
	add.s32 	%r1345, %r1339, 724874;
$L__BB0_121:
	.pragma "nounroll";
	mov.u32 	%r581, %r1061;
	mov.u32 	%r580, %r1060;
	mov.u32 	%r1061, %r1059;
	shr.u32 	%r1024, %r1063, 2;
	xor.b32  	%r1025, %r1024, %r1063;
	shl.b32 	%r1026, %r1061, 4;
	shl.b32 	%r1027, %r1025, 1;
	xor.b32  	%r1028, %r1027, %r1026;
	xor.b32  	%r1029, %r1028, %r1025;
	xor.b32  	%r1060, %r1029, %r1061;
	add.s32 	%r1030, %r1345, %r1060;
	add.s32 	%r1031, %r1030, -362437;
	cvt.rn.f32.u32 	%f25, %r1031;
	fma.rn.f32 	%f26, %f25, 0f2F800000, 0f2F000000;
	shr.u32 	%r1032, %r1062, 2;
	xor.b32  	%r1033, %r1032, %r1062;
	shl.b32 	%r1034, %r1060, 4;
	shl.b32 	%r1035, %r1033, 1;
	xor.b32  	%r1036, %r1035, %r1034;
	xor.b32  	%r1037, %r1036, %r1033;
	xor.b32  	%r1059, %r1037, %r1060;
	add.s32 	%r1038, %r1345, %r1059;
	cvt.rn.f32.u32 	%f27, %r1038;
	fma.rn.f32 	%f28, %f27, 0f2F800000, 0f2F000000;
	mul.f32 	%f29, %f28, %f28;
	fma.rn.f32 	%f30, %f26, %f26, %f29;
	cvt.rzi.s32.f32 	%r1039, %f30;
	sub.s32 	%r1040, 1, %r1039;
	cvt.s64.s32 	%rd49, %r1040;
	add.s64 	%rd123, %rd123, %rd49;
	add.s32 	%r1345, %r1345, 724874;
	add.s64 	%rd121, %rd121, -1;
	setp.ne.s64 	%p67, %rd121, 0;
	mov.u32 	%r1062, %r580;
	mov.u32 	%r1063, %r581;
	@%p67 bra 	$L__BB0_121;
$L__BB0_122:
	st.shared.u64 	[%r557], %rd123;
$L__BB0_123:
	bar.sync 	0;
	setp.ne.s32 	%p68, %r1, 0;
	@%p68 bra 	$L__BB0_125;
	cvta.to.global.u64 	%rd50, %rd24;
	mul.wide.u32 	%rd51, %r2, 8;
	add.s64 	%rd52, %rd50, %rd51;
	ld.shared.u64 	%rd53, [_ZZ7picountyPyE7counter];
	ld.shared.u64 	%rd54, [_ZZ7picountyPyE7counter+8];
	add.s64 	%rd55, %rd53, %rd54;
	ld.shared.u64 	%rd56, [_ZZ7picountyPyE7counter+16];
	add.s64 	%rd57, %rd55, %rd56;
	ld.shared.u64 	%rd58, [_ZZ7picountyPyE7counter+24];
	add.s64 	%rd59, %rd57, %rd58;
	ld.shared.u64 	%rd60, [_ZZ7picountyPyE7counter+32];
	add.s64 	%rd61, %rd59, %rd60;
	ld.shared.u64 	%rd62, [_ZZ7picountyPyE7counter+40];
	add.s64 	%rd63, %rd61, %rd62;
	ld.shared.u64 	%rd64, [_ZZ7picountyPyE7counter+48];
	add.s64 	%rd65, %rd63, %rd64;
	ld.shared.u64 	%rd66, [_ZZ7picountyPyE7counter+56];
	add.s64 	%rd67, %rd65, %rd66;
	ld.shared.u64 	%rd68, [_ZZ7picountyPyE7counter+64];
	add.s64 	%rd69, %rd67, %rd68;
	ld.shared.u64 	%rd70, [_ZZ7picountyPyE7counter+72];
	add.s64 	%rd71, %rd69, %rd70;
	ld.shared.u64 	%rd72, [_ZZ7picountyPyE7counter+80];
	add.s64 	%rd73, %rd71, %rd72;
	ld.shared.u64 	%rd74, [_ZZ7picountyPyE7counter+88];
	add.s64 	%rd75, %rd73, %rd74;
	ld.shared.u64 	%rd76, [_ZZ7picountyPyE7counter+96];
	add.s64 	%rd77, %rd75, %rd76;
	ld.shared.u64 	%rd78, [_ZZ7picountyPyE7counter+104];
	add.s64 	%rd79, %rd77, %rd78;
	ld.shared.u64 	%rd80, [_ZZ7picountyPyE7counter+112];
	add.s64 	%rd81, %rd79, %rd80;
	ld.shared.u64 	%rd82, [_ZZ7picountyPyE7counter+120];
	add.s64 	%rd83, %rd81, %rd82;
	ld.shared.u64 	%rd84, [_ZZ7picountyPyE7counter+128];
	add.s64 	%rd85, %rd83, %rd84;
	ld.shared.u64 	%rd86, [_ZZ7picountyPyE7counter+136];
	add.s64 	%rd87, %rd85, %rd86;
	ld.shared.u64 	%rd88, [_ZZ7picountyPyE7counter+144];
	add.s64 	%rd89, %rd87, %rd88;
	ld.shared.u64 	%rd90, [_ZZ7picountyPyE7counter+152];
	add.s64 	%rd91, %rd89, %rd90;
	ld.shared.u64 	%rd92, [_ZZ7picountyPyE7counter+160];
	add.s64 	%rd93, %rd91, %rd92;
	ld.shared.u64 	%rd94, [_ZZ7picountyPyE7counter+168];
	add.s64 	%rd95, %rd93, %rd94;
	ld.shared.u64 	%rd96, [_ZZ7picountyPyE7counter+176];
	add.s64 	%rd97, %rd95, %rd96;
	ld.shared.u64 	%rd98, [_ZZ7picountyPyE7counter+184];
	add.s64 	%rd99, %rd97, %rd98;
	ld.shared.u64 	%rd100, [_ZZ7picountyPyE7counter+192];
	add.s64 	%rd101, %rd99, %rd100;
	ld.shared.u64 	%rd102, [_ZZ7picountyPyE7counter+200];
	add.s64 	%rd103, %rd101, %rd102;
	ld.shared.u64 	%rd104, [_ZZ7picountyPyE7counter+208];
	add.s64 	%rd105, %rd103, %rd104;
	ld.shared.u64 	%rd106, [_ZZ7picountyPyE7counter+216];
	add.s64 	%rd107, %rd105, %rd106;
	ld.shared.u64 	%rd108, [_ZZ7picountyPyE7counter+224];
	add.s64 	%rd109, %rd107, %rd108;
	ld.shared.u64 	%rd110, [_ZZ7picountyPyE7counter+232];
	add.s64 	%rd111, %rd109, %rd110;
	ld.shared.u64 	%rd112, [_ZZ7picountyPyE7counter+240];
	add.s64 	%rd113, %rd111, %rd112;
	ld.shared.u64 	%rd114, [_ZZ7picountyPyE7counter+248];
	add.s64 	%rd115, %rd113, %rd114;
	st.global.u64 	[%rd52], %rd115;
$L__BB0_125:
	ret;

}


// ===== COMPILED SASS (sm_100) =====

	.target	sm_100

	.elftype	@"ET_EXEC"


//--------------------- .note.nv.tkinfo           --------------------------
	.section	.note.nv.tkinfo,"",@"SHT_NOTE"
	.sectionflags	@"SHF_NOTE_NV_TKINFO"
	.tkinfo
        /*0018*/ 	.word	0x00000002
        /*0030*/ 	.string	""
        /*0030*/ 	.string	"ptxas"
        /*0030*/ 	.string	"Cuda compilation tools, release 13.0, V13.0.88"
        /*0030*/ 	.string	"Build cuda_13.0.r13.0/compiler.36424714_0"
        /*0030*/ 	.string	"-arch sm_100 -m 64 "



//--------------------- .note.nv.cuinfo           --------------------------
	.section	.note.nv.cuinfo,"",@"SHT_NOTE"
	.sectionflags	@"SHF_NOTE_NV_CUINFO"
        /*0018*/ 	.short	0x0002
        /*001a*/ 	.short	0x0064
        /*001c*/ 	.short	0x0082
	.zero		2


//--------------------- .nv.info                  --------------------------
	.section	.nv.info,"",@"SHT_CUDA_INFO"
	.align	4


	//----- nvinfo : EIATTR_REGCOUNT
	.align		4
        /*0000*/ 	.byte	0x04, 0x2f
        /*0002*/ 	.short	(.L_10 - .L_9)
	.align		4
.L_9:
        /*0004*/ 	.word	index@(_Z7picountyPy)
        /*0008*/ 	.word	0x0000001f


	//----- nvinfo : EIATTR_FRAME_SIZE
	.align		4
.L_10:
        /*000c*/ 	.byte	0x04, 0x11
        /*000e*/ 	.short	(.L_12 - .L_11)
	.align		4
.L_11:
        /*0010*/ 	.word	index@(_Z7picountyPy)
        /*0014*/ 	.word	0x00000030


	//----- nvinfo : EIATTR_MIN_STACK_SIZE
	.align		4
.L_12:
        /*0018*/ 	.byte	0x04, 0x12
        /*001a*/ 	.short	(.L_14 - .L_13)
	.align		4
.L_13:
        /*001c*/ 	.word	index@(_Z7picountyPy)
        /*0020*/ 	.word	0x00000030
.L_14:


//--------------------- .nv.compat                --------------------------
	.section	.nv.compat,"",@"SHT_CUDA_COMPAT_INFO"
	.align	4
        /*0000*/ 	.byte	0x02, 0x09, 0x00, 0x00, 0x02, 0x02, 0x01, 0x00, 0x02, 0x05, 0x05, 0x00, 0x03, 0x07, 0x01, 0x01
        /*0010*/ 	.byte	0x02, 0x03, 0x00, 0x00, 0x02, 0x06, 0x01, 0x00, 0x04, 0x0b, 0x08, 0x00, 0x09, 0x00, 0x00, 0x00
        /*0020*/ 	.byte	0x00, 0x00, 0x00, 0x00


//--------------------- .nv.info._Z7picountyPy    --------------------------
	.section	.nv.info._Z7picountyPy,"",@"SHT_CUDA_INFO"
	.sectionflags	@""
	.align	4


	//----- nvinfo : EIATTR_CUDA_API_VERSION
	.align		4
        /*0000*/ 	.byte	0x04, 0x37
        /*0002*/ 	.short	(.L_16 - .L_15)
.L_15:
        /*0004*/ 	.word	0x00000082


	//----- nvinfo : EIATTR_KPARAM_INFO
	.align		4
.L_16:
        /*0008*/ 	.byte	0x04, 0x17
        /*000a*/ 	.short	(.L_18 - .L_17)
.L_17:
        /*000c*/ 	.word	0x00000000
        /*0010*/ 	.short	0x0001
        /*0012*/ 	.short	0x0008
        /*0014*/ 	.byte	0x00, 0xf5, 0x21, 0x00


	//----- nvinfo : EIATTR_KPARAM_INFO
	.align		4
.L_18:
        /*0018*/ 	.byte	0x04, 0x17
        /*001a*/ 	.short	(.L_20 - .L_19)
.L_19:
        /*001c*/ 	.word	0x00000000
        /*0020*/ 	.short	0x0000
        /*0022*/ 	.short	0x0000
        /*0024*/ 	.byte	0x00, 0xf0, 0x21, 0x00


	//----- nvinfo : EIATTR_SPARSE_MMA_MASK
	.align		4
.L_20:
        /*0028*/ 	.byte	0x03, 0x50
        /*002a*/ 	.short	0x0000


	//----- nvinfo : EIATTR_MAXREG_COUNT
	.align		4
        /*002c*/ 	.byte	0x03, 0x1b
        /*002e*/ 	.short	0x00ff


	//----- nvinfo : EIATTR_NUM_BARRIERS
	.align		4
        /*0030*/ 	.byte	0x02, 0x4c
        /*0032*/ 	.byte	0x01
	.zero		1


	//----- nvinfo : EIATTR_MERCURY_ISA_VERSION
	.align		4
        /*0034*/ 	.byte	0x03, 0x5f
        /*0036*/ 	.short	0x0101


	//----- nvinfo : EIATTR_VRC_CTA_INIT_COUNT
	.align		4
        /*0038*/ 	.byte	0x02, 0x4a
	.zero		1
	.zero		1


	//----- nvinfo : EIATTR_EXIT_INSTR_OFFSETS
	.align		4
        /*003c*/ 	.byte	0x04, 0x1c
        /*003e*/ 	.short	(.L_22 - .L_21)


	//   ....[0]....
.L_21:
        /*0040*/ 	.word	0x00003150


	//   ....[1]....
        /*0044*/ 	.word	0x00003490


	//----- nvinfo : EIATTR_CRS_STACK_SIZE
	.align		4
.L_22:
        /*0048*/ 	.byte	0x04, 0x1e
        /*004a*/ 	.short	(.L_24 - .L_23)
.L_23:
        /*004c*/ 	.word	0x00000000


	//----- nvinfo : EIATTR_CBANK_PARAM_SIZE
	.align		4
.L_24:
        /*0050*/ 	.byte	0x03, 0x19
        /*0052*/ 	.short	0x0010


	//----- nvinfo : EIATTR_PARAM_CBANK
	.align		4
        /*0054*/ 	.byte	0x04, 0x0a
        /*0056*/ 	.short	(.L_26 - .L_25)
	.align		4
.L_25:
        /*0058*/ 	.word	index@(.nv.constant0._Z7picountyPy)
        /*005c*/ 	.short	0x0380
        /*005e*/ 	.short	0x0010


	//----- nvinfo : EIATTR_SW_WAR
	.align		4
.L_26:
        /*0060*/ 	.byte	0x04, 0x36
        /*0062*/ 	.short	(.L_28 - .L_27)
.L_27:
        /*0064*/ 	.word	0x00000008
.L_28:


//--------------------- .nv.callgraph             --------------------------
	.section	.nv.callgraph,"",@"SHT_CUDA_CALLGRAPH"
	.align	4
	.sectionentsize	8
	.align		4
        /*0000*/ 	.word	0x00000000
	.align		4
        /*0004*/ 	.word	0xffffffff
	.align		4
        /*0008*/ 	.word	0x00000000
	.align		4
        /*000c*/ 	.word	0xfffffffe
	.align		4
        /*0010*/ 	.word	0x00000000
	.align		4
        /*0014*/ 	.word	0xfffffffd
	.align		4
        /*0018*/ 	.word	0x00000000
	.align		4
        /*001c*/ 	.word	0xfffffffc


//--------------------- .nv.constant4             --------------------------
	.section	.nv.constant4,"a",@progbits
	.align	8
	.align		8
.nv.constant4:
        /*0000*/ 	.dword	precalc_xorwow_matrix
	.align		8
        /*0008*/ 	.dword	precalc_xorwow_offset_matrix
	.align		8
        /*0010*/ 	.dword	mrg32k3aM1
	.align		8
        /*0018*/ 	.dword	mrg32k3aM2
	.align		8
        /*0020*/ 	.dword	mrg32k3aM1SubSeq
	.align		8
        /*0028*/ 	.dword	mrg32k3aM2SubSeq
	.align		8
        /*0030*/ 	.dword	mrg32k3aM1Seq
	.align		8
        /*0038*/ 	.dword	mrg32k3aM2Seq


//--------------------- .nv.constant3             --------------------------
	.section	.nv.constant3,"a",@progbits
	.align	8
.nv.constant3:
	.type		__cr_lgamma_table,@object
	.size		__cr_lgamma_table,(.L_8 - __cr_lgamma_table)
__cr_lgamma_table:
        /*0000*/ 	.byte	0x00, 0x00, 0x00, 0x00, 0x00, 0x00, 0x00, 0x00, 0x00, 0x00, 0x00, 0x00, 0x00, 0x00, 0x00, 0x00
        /*0010*/ 	.byte	0xef, 0x39, 0xfa, 0xfe, 0x42, 0x2e, 0xe6, 0x3f, 0x02, 0x20, 0x2a, 0xfa, 0x0b, 0xab, 0xfc, 0x3f
        /*0020*/ 	.byte	0xf9, 0x2c, 0x92, 0x7c, 0xa7, 0x6c, 0x09, 0x40, 0xc9, 0x79, 0x44, 0x3c, 0x64, 0x26, 0x13, 0x40
        /*0030*/ 	.byte	0xca, 0x01, 0xcf, 0x3a, 0x27, 0x51, 0x1a, 0x40, 0x30, 0xcc, 0x2d, 0xf3, 0xe1, 0x0c, 0x21, 0x40
        /*0040*/ 	.byte	0x0d, 0xb7, 0xfc, 0x82, 0x8e, 0x35, 0x25, 0x40
.L_8:


//--------------------- .text._Z7picountyPy       --------------------------
	.section	.text._Z7picountyPy,"ax",@progbits
	.align	128
        .global         _Z7picountyPy
        .type           _Z7picountyPy,@function
        .size           _Z7picountyPy,(.L_x_17 - _Z7picountyPy)
        .other          _Z7picountyPy,@"STO_CUDA_ENTRY STV_DEFAULT"
_Z7picountyPy:
.text._Z7picountyPy:
[----:B------:R-:W0:Y:S01]  /*0000*/  LDC R1, c[0x0][0x37c] ;  /* 0x0000df00ff017b82 */ /* 0x000e220000000800 */
[----:B------:R-:W1:Y:S01]  /*0010*/  S2R R13, SR_TID.X ;  /* 0x00000000000d7919 */ /* 0x000e620000002100 */
[----:B------:R-:W1:Y:S01]  /*0020*/  LDCU UR4, c[0x0][0x360] ;  /* 0x00006c00ff0477ac */ /* 0x000e620008000800 */
[----:B0-----:R-:W-:Y:S01]  /*0030*/  VIADD R1, R1, 0xffffffd0 ;  /* 0xffffffd001017836 */ /* 0x001fe20000000000 */
[----:B------:R-:W1:Y:S01]  /*0040*/  S2R R0, SR_CTAID.X ;  /* 0x0000000000007919 */ /* 0x000e620000002500 */
[----:B------:R-:W0:Y:S01]  /*0050*/  LDCU.64 UR8, c[0x0][0x358] ;  /* 0x00006b00ff0877ac */ /* 0x000e220008000a00 */
[----:B-1----:R-:W-:Y:S01]  /*0060*/  IMAD R13, R0, UR4, R13 ;  /* 0x00000004000d7c24 */ /* 0x002fe2000f8e020d */
[----:B------:R-:W-:-:S06]  /*0070*/  CS2R R16, SR_CLOCKLO ;  /* 0x0000000000107805 */ /* 0x000fcc0000015000 */
[----:B------:R-:W-:Y:S01]  /*0080*/  LOP3.LUT R15, R16, 0xaad26b49, RZ, 0x3c, !PT ;  /* 0xaad26b49100f7812 */ /* 0x000fe200078e3cff */
[----:B------:R-:W-:Y:S01]  /*0090*/  BSSY.RECONVERGENT B0, `(.L_x_0) ;  /* 0x000025e000007945 */ /* 0x000fe20003800200 */
[----:B------:R-:W-:Y:S02]  /*00a0*/  LOP3.LUT R16, R17, 0xf7dcefdd, RZ, 0x3c, !PT ;  /* 0xf7dcefdd11107812 */ /* 0x000fe400078e3cff */
[----:B------:R-:W-:Y:S01]  /*00b0*/  ISETP.NE.AND P0, PT, R13, RZ, PT ;  /* 0x000000ff0d00720c */ /* 0x000fe20003f05270 */
[----:B------:R-:W-:Y:S02]  /*00c0*/  IMAD R15, R15, 0x4182bed5, RZ ;  /* 0x4182bed50f0f7824 */ /* 0x000fe400078e02ff */
[----:B------:R-:W-:Y:S02]  /*00d0*/  IMAD R2, R16, -0x658354e5, RZ ;  /* 0x9a7cab1b10027824 */ /* 0x000fe400078e02ff */
[C---:B------:R-:W-:Y:S01]  /*00e0*/  VIADD R7, R15.reuse, 0x75bcd15 ;  /* 0x075bcd150f077836 */ /* 0x040fe20000000000 */
[C---:B------:R-:W-:Y:S01]  /*00f0*/  LOP3.LUT R4, R15.reuse, 0x159a55e5, RZ, 0x3c, !PT ;  /* 0x159a55e50f047812 */ /* 0x040fe200078e3cff */
[C---:B------:R-:W-:Y:S01]  /*0100*/  VIADD R5, R2.reuse, 0x1f123bb5 ;  /* 0x1f123bb502057836 */ /* 0x040fe20000000000 */
[C---:B------:R-:W-:Y:S01]  /*0110*/  IADD3 R6, PT, PT, R15.reuse, 0x64f0c9, R2 ;  /* 0x0064f0c90f067810 */ /* 0x040fe20007ffe002 */
[----:B------:R-:W-:Y:S01]  /*0120*/  VIADD R3, R15, 0x583f19 ;  /* 0x00583f190f037836 */ /* 0x000fe20000000000 */
[----:B------:R-:W-:-:S02]  /*0130*/  LOP3.LUT R2, R2, 0x5491333, RZ, 0x3c, !PT ;  /* 0x0549133302027812 */ /* 0x000fc400078e3cff */
[----:B------:R1:W-:Y:S04]  /*0140*/  STL.64 [R1+0x8], R4 ;  /* 0x0000080401007387 */ /* 0x0003e80000100a00 */
[----:B------:R1:W-:Y:S04]  /*0150*/  STL.64 [R1], R6 ;  /* 0x0000000601007387 */ /* 0x0003e80000100a00 */
[----:B------:R1:W-:Y:S01]  /*0160*/  STL.64 [R1+0x10], R2 ;  /* 0x0000100201007387 */ /* 0x0003e20000100a00 */
[----:B0-----:R-:W-:Y:S05]  /*0170*/  @!P0 BRA `(.L_x_1) ;  /* 0x00000024003c8947 */ /* 0x001fea0003800000 */
[----:B------:R-:W-:Y:S01]  /*0180*/  SHF.R.S32.HI R14, RZ, 0x1f, R13 ;  /* 0x0000001fff0e7819 */ /* 0x000fe2000001140d */
[----:B------:R-:W-:-:S07]  /*0190*/  IMAD.MOV.U32 R12, RZ, RZ, RZ ;  /* 0x000000ffff0c7224 */ /* 0x000fce00078e00ff */
.L_x_10:
[----:B------:R-:W-:Y:S01]  /*01a0*/  LOP3.LUT R20, R13, 0x3, RZ, 0xc0, !PT ;  /* 0x000000030d147812 */ /* 0x000fe200078ec0ff */
[----:B------:R-:W-:Y:S03]  /*01b0*/  BSSY.RECONVERGENT B1, `(.L_x_2) ;  /* 0x0000245000017945 */ /* 0x000fe60003800200 */
[----:B------:R-:W-:-:S04]  /*01c0*/  ISETP.NE.U32.AND P0, PT, R20, RZ, PT ;  /* 0x000000ff1400720c */ /* 0x000fc80003f05070 */
[----:B------:R-:W-:-:S13]  /*01d0*/  ISETP.NE.AND.EX P0, PT, RZ, RZ, PT, P0 ;  /* 0x000000ffff00720c */ /* 0x000fda0003f05300 */
[----:B0-23--:R-:W-:Y:S05]  /*01e0*/  @!P0 BRA `(.L_x_3) ;  /* 0x0000002400048947 */ /* 0x00dfea0003800000 */
[----:B------:R-:W0:Y:S01]  /*01f0*/  LDC.64 R8, c[0x4][RZ] ;  /* 0x01000000ff087b82 */ /* 0x000e220000000a00 */
[----:B------:R-:W-:Y:S01]  /*0200*/  IMAD.MOV.U32 R18, RZ, RZ, RZ ;  /* 0x000000ffff127224 */ /* 0x000fe200078e00ff */
[----:B-1----:R-:W-:Y:S02]  /*0210*/  CS2R R2, SRZ ;  /* 0x0000000000027805 */ /* 0x002fe4000001ff00 */
[----:B------:R-:W-:Y:S01]  /*0220*/  CS2R R4, SRZ ;  /* 0x0000000000047805 */ /* 0x000fe2000001ff00 */
[----:B------:R-:W-:Y:S02]  /*0230*/  IMAD.MOV.U32 R7, RZ, RZ, RZ ;  /* 0x000000ffff077224 */ /* 0x000fe400078e00ff */
[----:B0-----:R-:W-:-:S07]  /*0240*/  IMAD.WIDE.U32 R8, R12, 0xc80, R8 ;  /* 0x00000c800c087825 */ /* 0x001fce00078e0008 */
.L_x_5:
[----:B------:R-:W-:-:S06]  /*0250*/  IMAD R17, R18, 0x4, R1 ;  /* 0x0000000412117824 */ /* 0x000fcc00078e0201 */
[----:B------:R-:W5:Y:S01]  /*0260*/  LDL R17, [R17+0x4] ;  /* 0x0000040011117983 */ /* 0x000f620000100800 */
[----:B------:R-:W-:Y:S01]  /*0270*/  IMAD.SHL.U32 R19, R18, 0x20, RZ ;  /* 0x0000002012137824 */ /* 0x000fe200078e00ff */
[----:B------:R-:W-:-:S06]  /*0280*/  UMOV UR4, URZ ;  /* 0x000000ff00047c82 */ /* 0x000fcc0008000000 */
.L_x_4:
[----:B-----5:R-:W-:Y:S01]  /*0290*/  SHF.R.U32.HI R23, RZ, UR4, R17 ;  /* 0x00000004ff177c19 */ /* 0x020fe20008011611 */
[----:B------:R-:W-:-:S03]  /*02a0*/  VIADD R10, R19, UR4 ;  /* 0x00000004130a7c36 */ /* 0x000fc60008000000 */
[----:B------:R-:W-:-:S04]  /*02b0*/  LOP3.LUT R11, R23, 0x1, RZ, 0xc0, !PT ;  /* 0x00000001170b7812 */ /* 0x000fc800078ec0ff */
[----:B------:R-:W-:Y:S01]  /*02c0*/  ISETP.NE.U32.AND P0, PT, R11, 0x1, PT ;  /* 0x000000010b00780c */ /* 0x000fe20003f05070 */
[----:B------:R-:W-:-:S03]  /*02d0*/  IMAD R11, R10, 0x5, RZ ;  /* 0x000000050a0b7824 */ /* 0x000fc600078e02ff */
[----:B------:R-:W-:Y:S01]  /*02e0*/  R2P PR, R23, 0x7e ;  /* 0x0000007e17007804 */ /* 0x000fe20000000000 */
[----:B------:R-:W-:-:S08]  /*02f0*/  IMAD.WIDE.U32 R10, R11, 0x4, R8 ;  /* 0x000000040b0a7825 */ /* 0x000fd000078e0008 */
[----:B------:R-:W2:Y:S04]  /*0300*/  @!P0 LDG.E R22, desc[UR8][R10.64+0x10] ;  /* 0x000010080a168981 */ /* 0x000ea8000c1e1900 */
[----:B------:R-:W3:Y:S04]  /*0310*/  @P1 LDG.E R24, desc[UR8][R10.64+0x24] ;  /* 0x000024080a181981 */ /* 0x000ee8000c1e1900 */
[----:B------:R-:W4:Y:S04]  /*0320*/  @P2 LDG.E R26, desc[UR8][R10.64+0x38] ;  /* 0x000038080a1a2981 */ /* 0x000f28000c1e1900 */
[----:B------:R-:W4:Y:S04]  /*0330*/  @P3 LDG.E R28, desc[UR8][R10.64+0x4c] ;  /* 0x00004c080a1c3981 */ /* 0x000f28000c1e1900 */
[----:B------:R-:W4:Y:S04]  /*0340*/  @!P0 LDG.E R21, desc[UR8][R10.64+0x4] ;  /* 0x000004080a158981 */ /* 0x000f28000c1e1900 */
[----:B------:R-:W4:Y:S01]  /*0350*/  @P1 LDG.E R25, desc[UR8][R10.64+0x20] ;  /* 0x000020080a191981 */ /* 0x000f22000c1e1900 */
[----:B--2---:R-:W-:-:S03]  /*0360*/  @!P0 LOP3.LUT R3, R3, R22, RZ, 0x3c, !PT ;  /* 0x0000001603038212 */ /* 0x004fc600078e3cff */
[----:B------:R-:W2:Y:S01]  /*0370*/  @!P0 LDG.E R22, desc[UR8][R10.64] ;  /* 0x000000080a168981 */ /* 0x000ea2000c1e1900 */
[----:B---3--:R-:W-:-:S03]  /*0380*/  @P1 LOP3.LUT R3, R3, R24, RZ, 0x3c, !PT ;  /* 0x0000001803031212 */ /* 0x008fc600078e3cff */
[----:B------:R-:W3:Y:S01]  /*0390*/  @P4 LDG.E R24, desc[UR8][R10.64+0x60] ;  /* 0x000060080a184981 */ /* 0x000ee2000c1e1900 */
[----:B----4-:R-:W-:-:S03]  /*03a0*/  @P2 LOP3.LUT R3, R3, R26, RZ, 0x3c, !PT ;  /* 0x0000001a03032212 */ /* 0x010fc600078e3cff */
[----:B------:R-:W4:Y:S01]  /*03b0*/  @P5 LDG.E R26, desc[UR8][R10.64+0x74] ;  /* 0x000074080a1a5981 */ /* 0x000f22000c1e1900 */
[----:B------:R-:W-:Y:S02]  /*03c0*/  @P3 LOP3.LUT R3, R3, R28, RZ, 0x3c, !PT ;  /* 0x0000001c03033212 */ /* 0x000fe400078e3cff */
[----:B------:R-:W-:Y:S02]  /*03d0*/  @!P0 LOP3.LUT R4, R4, R21, RZ, 0x3c, !PT ;  /* 0x0000001504048212 */ /* 0x000fe400078e3cff */
[----:B------:R-:W4:Y:S01]  /*03e0*/  @!P0 LDG.E R21, desc[UR8][R10.64+0xc] ;  /* 0x00000c080a158981 */ /* 0x000f22000c1e1900 */
[----:B--2---:R-:W-:-:S03]  /*03f0*/  @!P0 LOP3.LUT R7, R7, R22, RZ, 0x3c, !PT ;  /* 0x0000001607078212 */ /* 0x004fc600078e3cff */
[----:B------:R-:W2:Y:S01]  /*0400*/  @!P0 LDG.E R22, desc[UR8][R10.64+0x8] ;  /* 0x000008080a168981 */ /* 0x000ea2000c1e1900 */
[----:B---3--:R-:W-:-:S03]  /*0410*/  @P4 LOP3.LUT R3, R3, R24, RZ, 0x3c, !PT ;  /* 0x0000001803034212 */ /* 0x008fc600078e3cff */
[----:B------:R-:W3:Y:S01]  /*0420*/  @P1 LDG.E R24, desc[UR8][R10.64+0x14] ;  /* 0x000014080a181981 */ /* 0x000ee2000c1e1900 */
[----:B----4-:R-:W-:-:S03]  /*0430*/  @!P0 LOP3.LUT R2, R2, R21, RZ, 0x3c, !PT ;  /* 0x0000001502028212 */ /* 0x010fc600078e3cff */
[----:B------:R-:W4:Y:S01]  /*0440*/  @P1 LDG.E R21, desc[UR8][R10.64+0x18] ;  /* 0x000018080a151981 */ /* 0x000f22000c1e1900 */
[----:B--2---:R-:W-:-:S03]  /*0450*/  @!P0 LOP3.LUT R5, R5, R22, RZ, 0x3c, !PT ;  /* 0x0000001605058212 */ /* 0x004fc600078e3cff */
[----:B------:R-:W2:Y:S01]  /*0460*/  @P1 LDG.E R22, desc[UR8][R10.64+0x1c] ;  /* 0x00001c080a161981 */ /* 0x000ea2000c1e1900 */
[----:B---3--:R-:W-:-:S03]  /*0470*/  @P1 LOP3.LUT R7, R7, R24, RZ, 0x3c, !PT ;  /* 0x0000001807071212 */ /* 0x008fc600078e3cff */
[----:B------:R-:W3:Y:S01]  /*0480*/  @P2 LDG.E R24, desc[UR8][R10.64+0x28] ;  /* 0x000028080a182981 */ /* 0x000ee2000c1e1900 */
[----:B------:R-:W-:-:S03]  /*0490*/  @P1 LOP3.LUT R2, R2, R25, RZ, 0x3c, !PT ;  /* 0x0000001902021212 */ /* 0x000fc600078e3cff */
[----:B------:R-:W3:Y:S01]  /*04a0*/  @P2 LDG.E R25, desc[UR8][R10.64+0x34] ;  /* 0x000034080a192981 */ /* 0x000ee2000c1e1900 */
[----:B----4-:R-:W-:-:S03]  /*04b0*/  @P1 LOP3.LUT R4, R4, R21, RZ, 0x3c, !PT ;  /* 0x0000001504041212 */ /* 0x010fc600078e3cff */
[----:B------:R-:W4:Y:S01]  /*04c0*/  @P2 LDG.E R21, desc[UR8][R10.64+0x2c] ;  /* 0x00002c080a152981 */ /* 0x000f22000c1e1900 */
[----:B--2---:R-:W-:-:S03]  /*04d0*/  @P1 LOP3.LUT R5, R5, R22, RZ, 0x3c, !PT ;  /* 0x0000001605051212 */ /* 0x004fc600078e3cff */
        /* <DEDUP_REMOVED lines=27> */
[----:B------:R-:W-:Y:S02]  /*0690*/  LOP3.LUT P0, RZ, R23, 0x80, RZ, 0xc0, !PT ;  /* 0x0000008017ff7812 */ /* 0x000fe4000780c0ff */
[----:B------:R-:W-:Y:S02]  /*06a0*/  @P5 LOP3.LUT R2, R2, R25, RZ, 0x3c, !PT ;  /* 0x0000001902025212 */ /* 0x000fe400078e3cff */
        /* <DEDUP_REMOVED lines=17> */
[----:B------:R-:W-:Y:S02]  /*07c0*/  @P6 LOP3.LUT R3, R3, R26, RZ, 0x3c, !PT ;  /* 0x0000001a03036212 */ /* 0x000fe400078e3cff */
[----:B------:R-:W-:Y:S02]  /*07d0*/  @P0 LOP3.LUT R2, R2, R25, RZ, 0x3c, !PT ;  /* 0x0000001902020212 */ /* 0x000fe400078e3cff */
[----:B----4-:R-:W-:Y:S02]  /*07e0*/  @P0 LOP3.LUT R4, R4, R21, RZ, 0x3c, !PT ;  /* 0x0000001504040212 */ /* 0x010fe400078e3cff */
[----:B--2---:R-:W-:Y:S02]  /*07f0*/  @P0 LOP3.LUT R5, R5, R22, RZ, 0x3c, !PT ;  /* 0x0000001605050212 */ /* 0x004fe400078e3cff */
[----:B---3--:R-:W-:Y:S02]  /*0800*/  @P0 LOP3.LUT R3, R3, R24, RZ, 0x3c, !PT ;  /* 0x0000001803030212 */ /* 0x008fe400078e3cff */
[----:B------:R-:W-:-:S13]  /*0810*/  R2P PR, R23.B1, 0x7f ;  /* 0x0000007f17007804 */ /* 0x000fda0000001000 */
[----:B------:R-:W2:Y:S04]  /*0820*/  @P0 LDG.E R22, desc[UR8][R10.64+0xa0] ;  /* 0x0000a0080a160981 */ /* 0x000ea8000c1e1900 */
[----:B------:R-:W3:Y:S04]  /*0830*/  @P0 LDG.E R21, desc[UR8][R10.64+0xa4] ;  /* 0x0000a4080a150981 */ /* 0x000ee8000c1e1900 */
[----:B------:R-:W4:Y:S04]  /*0840*/  @P0 LDG.E R24, desc[UR8][R10.64+0xb0] ;  /* 0x0000b0080a180981 */ /* 0x000f28000c1e1900 */
[----:B------:R-:W4:Y:S04]  /*0850*/  @P0 LDG.E R25, desc[UR8][R10.64+0xac] ;  /* 0x0000ac080a190981 */ /* 0x000f28000c1e1900 */
[----:B------:R-:W4:Y:S01]  /*0860*/  @P2 LDG.E R26, desc[UR8][R10.64+0xd0] ;  /* 0x0000d0080a1a2981 */ /* 0x000f22000c1e1900 */
[----:B--2---:R-:W-:-:S03]  /*0870*/  @P0 LOP3.LUT R7, R7, R22, RZ, 0x3c, !PT ;  /* 0x0000001607070212 */ /* 0x004fc600078e3cff */
[----:B------:R-:W2:Y:S01]  /*0880*/  @P0 LDG.E R22, desc[UR8][R10.64+0xa8] ;  /* 0x0000a8080a160981 */ /* 0x000ea2000c1e1900 */
[----:B---3--:R-:W-:-:S03]  /*0890*/  @P0 LOP3.LUT R4, R4, R21, RZ, 0x3c, !PT ;  /* 0x0000001504040212 */ /* 0x008fc600078e3cff */
[----:B------:R-:W3:Y:S01]  /*08a0*/  @P1 LDG.E R21, desc[UR8][R10.64+0xb8] ;  /* 0x0000b8080a151981 */ /* 0x000ee2000c1e1900 */
[----:B----4-:R-:W-:-:S03]  /*08b0*/  @P0 LOP3.LUT R3, R3, R24, RZ, 0x3c, !PT ;  /* 0x0000001803030212 */ /* 0x010fc600078e3cff */
[----:B------:R-:W4:Y:S01]  /*08c0*/  @P1 LDG.E R24, desc[UR8][R10.64+0xbc] ;  /* 0x0000bc080a181981 */ /* 0x000f22000c1e1900 */
[----:B--2---:R-:W-:-:S03]  /*08d0*/  @P0 LOP3.LUT R5, R5, R22, RZ, 0x3c, !PT ;  /* 0x0000001605050212 */ /* 0x004fc600078e3cff */
[----:B------:R-:W2:Y:S01]  /*08e0*/  @P1 LDG.E R22, desc[UR8][R10.64+0xb4] ;  /* 0x0000b4080a161981 */ /* 0x000ea2000c1e1900 */
[----:B------:R-:W-:-:S03]  /*08f0*/  @P0 LOP3.LUT R2, R2, R25, RZ, 0x3c, !PT ;  /* 0x0000001902020212 */ /* 0x000fc600078e3cff */
[----:B------:R-:W2:Y:S01]  /*0900*/  @P1 LDG.E R25, desc[UR8][R10.64+0xc0] ;  /* 0x0000c0080a191981 */ /* 0x000ea2000c1e1900 */
[----:B------:R-:W-:Y:S02]  /*0910*/  LOP3.LUT P0, RZ, R23, 0x8000, RZ, 0xc0, !PT ;  /* 0x0000800017ff7812 */ /* 0x000fe4000780c0ff */
[----:B---3--:R-:W-:Y:S01]  /*0920*/  @P1 LOP3.LUT R4, R4, R21, RZ, 0x3c, !PT ;  /* 0x0000001504041212 */ /* 0x008fe200078e3cff */
[----:B------:R-:W3:Y:S01]  /*0930*/  @P2 LDG.E R23, desc[UR8][R10.64+0xd4] ;  /* 0x0000d4080a172981 */ /* 0x000ee2000c1e1900 */
[----:B----4-:R-:W-:-:S03]  /*0940*/  @P1 LOP3.LUT R5, R5, R24, RZ, 0x3c, !PT ;  /* 0x0000001805051212 */ /* 0x010fc600078e3cff */
[----:B------:R-:W4:Y:S04]  /*0950*/  @P2 LDG.E R24, desc[UR8][R10.64+0xc8] ;  /* 0x0000c8080a182981 */ /* 0x000f28000c1e1900 */
[----:B------:R-:W4:Y:S01]  /*0960*/  @P2 LDG.E R21, desc[UR8][R10.64+0xcc] ;  /* 0x0000cc080a152981 */ /* 0x000f22000c1e1900 */
[----:B--2---:R-:W-:-:S03]  /*0970*/  @P1 LOP3.LUT R7, R7, R22, RZ, 0x3c, !PT ;  /* 0x0000001607071212 */ /* 0x004fc600078e3cff */
[----:B------:R-:W2:Y:S04]  /*0980*/  @P0 LDG.E R28, desc[UR8][R10.64+0x13c] ;  /* 0x00013c080a1c0981 */ /* 0x000ea8000c1e1900 */
[----:B------:R-:W2:Y:S01]  /*0990*/  @P1 LDG.E R22, desc[UR8][R10.64+0xc4] ;  /* 0x0000c4080a161981 */ /* 0x000ea2000c1e1900 */
[----:B------:R-:W-:Y:S02]  /*09a0*/  @P1 LOP3.LUT R2, R2, R25, RZ, 0x3c, !PT ;  /* 0x0000001902021212 */ /* 0x000fe400078e3cff */
[----:B------:R-:W-:Y:S02]  /*09b0*/  @P2 LOP3.LUT R5, R5, R26, RZ, 0x3c, !PT ;  /* 0x0000001a05052212 */ /* 0x000fe400078e3cff */
[----:B---3--:R-:W-:Y:S01]  /*09c0*/  @P2 LOP3.LUT R2, R2, R23, RZ, 0x3c, !PT ;  /* 0x0000001702022212 */ /* 0x008fe200078e3cff */
[----:B------:R-:W3:Y:S01]  /*09d0*/  @P3 LDG.E R26, desc[UR8][R10.64+0xe4] ;  /* 0x0000e4080a1a3981 */ /* 0x000ee2000c1e1900 */
[----:B----4-:R-:W-:-:S03]  /*09e0*/  @P2 LOP3.LUT R7, R7, R24, RZ, 0x3c, !PT ;  /* 0x0000001807072212 */ /* 0x010fc600078e3cff */
[----:B------:R-:W4:Y:S01]  /*09f0*/  @P3 LDG.E R24, desc[UR8][R10.64+0xdc] ;  /* 0x0000dc080a183981 */ /* 0x000f22000c1e1900 */
[----:B------:R-:W-:-:S03]  /*0a00*/  @P2 LOP3.LUT R4, R4, R21, RZ, 0x3c, !PT ;  /* 0x0000001504042212 */ /* 0x000fc600078e3cff */
        /* <DEDUP_REMOVED lines=8> */
[----:B------:R-:W-:-:S03]  /*0a90*/  @P3 LOP3.LUT R4, R4, R21, RZ, 0x3c, !PT ;  /* 0x0000001504043212 */ /* 0x000fc600078e3cff */
[----:B------:R-:W4:Y:S01]  /*0aa0*/  @P4 LDG.E R21, desc[UR8][R10.64+0xf4] ;  /* 0x0000f4080a154981 */ /* 0x000f22000c1e1900 */
[----:B------:R-:W-:-:S03]  /*0ab0*/  @P3 LOP3.LUT R2, R2, R23, RZ, 0x3c, !PT ;  /* 0x0000001702023212 */ /* 0x000fc600078e3cff */
        /* <DEDUP_REMOVED lines=33> */
[----:B------:R-:W-:-:S04]  /*0cd0*/  UIADD3 UR4, UPT, UPT, UR4, 0x10, URZ ;  /* 0x0000001004047890 */ /* 0x000fc8000fffe0ff */
[----:B------:R-:W-:Y:S01]  /*0ce0*/  UISETP.NE.AND UP0, UPT, UR4, 0x20, UPT ;  /* 0x000000200400788c */ /* 0x000fe2000bf05270 */
[----:B---3--:R-:W-:Y:S02]  /*0cf0*/  @P0 LOP3.LUT R5, R5, R26, RZ, 0x3c, !PT ;  /* 0x0000001a05050212 */ /* 0x008fe400078e3cff */
[----:B----4-:R-:W-:Y:S02]  /*0d00*/  @P0 LOP3.LUT R7, R7, R24, RZ, 0x3c, !PT ;  /* 0x0000001807070212 */ /* 0x010fe400078e3cff */
[----:B------:R-:W-:Y:S02]  /*0d10*/  @P0 LOP3.LUT R4, R4, R21, RZ, 0x3c, !PT ;  /* 0x0000001504040212 */ /* 0x000fe400078e3cff */
[----:B------:R-:W-:Y:S02]  /*0d20*/  @P0 LOP3.LUT R2, R2, R23, RZ, 0x3c, !PT ;  /* 0x0000001702020212 */ /* 0x000fe400078e3cff */
[----:B--2---:R-:W-:-:S04]  /*0d30*/  @P6 LOP3.LUT R3, R3, R22, RZ, 0x3c, !PT ;  /* 0x0000001603036212 */ /* 0x004fc800078e3cff */
[----:B------:R-:W-:Y:S01]  /*0d40*/  @P0 LOP3.LUT R3, R3, R28, RZ, 0x3c, !PT ;  /* 0x0000001c03030212 */ /* 0x000fe200078e3cff */
[----:B------:R-:W-:Y:S06]  /*0d50*/  BRA.U UP0, `(.L_x_4) ;  /* 0xfffffff5004c7547 */ /* 0x000fec000b83ffff */
[----:B------:R-:W-:-:S05]  /*0d60*/  VIADD R18, R18, 0x1 ;  /* 0x0000000112127836 */ /* 0x000fca0000000000 */
[----:B------:R-:W-:-:S13]  /*0d70*/  ISETP.NE.AND P0, PT, R18, 0x5, PT ;  /* 0x000000051200780c */ /* 0x000fda0003f05270 */
[----:B------:R-:W-:Y:S05]  /*0d80*/  @P0 BRA `(.L_x_5) ;  /* 0xfffffff400300947 */ /* 0x000fea000383ffff */
[----:B------:R0:W-:Y:S01]  /*0d90*/  STL [R1+0x4], R7 ;  /* 0x0000040701007387 */ /* 0x0001e20000100800 */
[----:B------:R-:W-:-:S03]  /*0da0*/  ISETP.NE.U32.AND P0, PT, R20, 0x1, PT ;  /* 0x000000011400780c */ /* 0x000fc60003f05070 */
[----:B------:R0:W-:Y:S01]  /*0db0*/  STL.64 [R1+0x8], R4 ;  /* 0x0000080401007387 */ /* 0x0001e20000100a00 */
[----:B------:R-:W-:-:S03]  /*0dc0*/  ISETP.NE.AND.EX P0, PT, RZ, RZ, PT, P0 ;  /* 0x000000ffff00720c */ /* 0x000fc60003f05300 */
[----:B------:R0:W-:Y:S10]  /*0dd0*/  STL.64 [R1+0x10], R2 ;  /* 0x0000100201007387 */ /* 0x0001f40000100a00 */
[----:B------:R-:W-:Y:S05]  /*0de0*/  @!P0 BRA `(.L_x_3) ;  /* 0x0000001800048947 */ /* 0x000fea0003800000 */
[----:B------:R-:W-:Y:S01]  /*0df0*/  UMOV UR4, URZ ;  /* 0x000000ff00047c82 */ /* 0x000fe20008000000 */
[----:B------:R-:W-:Y:S01]  /*0e00*/  UMOV UR5, URZ ;  /* 0x000000ff00057c82 */ /* 0x000fe20008000000 */
[----:B------:R-:W-:Y:S02]  /*0e10*/  IMAD.MOV.U32 R18, RZ, RZ, RZ ;  /* 0x000000ffff127224 */ /* 0x000fe400078e00ff */
[----:B0-----:R-:W-:Y:S02]  /*0e20*/  IMAD.MOV.U32 R7, RZ, RZ, RZ ;  /* 0x000000ffff077224 */ /* 0x001fe400078e00ff */
[----:B------:R-:W-:Y:S02]  /*0e30*/  IMAD.U32 R3, RZ, RZ, UR4 ;  /* 0x00000004ff037e24 */ /* 0x000fe4000f8e00ff */
[----:B------:R-:W-:Y:S02]  /*0e40*/  IMAD.U32 R2, RZ, RZ, UR5 ;  /* 0x00000005ff027e24 */ /* 0x000fe4000f8e00ff */
[----:B------:R-:W-:-:S02]  /*0e50*/  IMAD.U32 R5, RZ, RZ, UR4 ;  /* 0x00000004ff057e24 */ /* 0x000fc4000f8e00ff */
[----:B------:R-:W-:-:S07]  /*0e60*/  IMAD.U32 R4, RZ, RZ, UR5 ;  /* 0x00000005ff047e24 */ /* 0x000fce000f8e00ff */
.L_x_7:
[----:B------:R-:W-:-:S06]  /*0e70*/  IMAD R17, R18, 0x4, R1 ;  /* 0x0000000412117824 */ /* 0x000fcc00078e0201 */
[----:B------:R-:W5:Y:S01]  /*0e80*/  LDL R17, [R17+0x4] ;  /* 0x0000040011117983 */ /* 0x000f620000100800 */
[----:B------:R-:W-:Y:S01]  /*0e90*/  IMAD.SHL.U32 R19, R18, 0x20, RZ ;  /* 0x0000002012137824 */ /* 0x000fe200078e00ff */
[----:B------:R-:W-:-:S06]  /*0ea0*/  UMOV UR4, URZ ;  /* 0x000000ff00047c82 */ /* 0x000fcc0008000000 */
.L_x_6:
        /* <DEDUP_REMOVED lines=181> */
[----:B------:R-:W-:Y:S05]  /*1a00*/  @P0 BRA `(.L_x_3) ;  /* 0x0000000800fc0947 */ /* 0x000fea0003800000 */
[----:B------:R-:W-:Y:S01]  /*1a10*/  UMOV UR4, URZ ;  /* 0x000000ff00047c82 */ /* 0x000fe20008000000 */
[----:B------:R-:W-:Y:S01]  /*1a20*/  UMOV UR5, URZ ;  /* 0x000000ff00057c82 */ /* 0x000fe20008000000 */
[----:B------:R-:W-:Y:S02]  /*1a30*/  IMAD.MOV.U32 R18, RZ, RZ, RZ ;  /* 0x000000ffff127224 */ /* 0x000fe400078e00ff */
[----:B--2---:R-:W-:Y:S02]  /*1a40*/  IMAD.MOV.U32 R7, RZ, RZ, RZ ;  /* 0x000000ffff077224 */ /* 0x004fe400078e00ff */
[----:B------:R-:W-:Y:S02]  /*1a50*/  IMAD.U32 R3, RZ, RZ, UR4 ;  /* 0x00000004ff037e24 */ /* 0x000fe4000f8e00ff */
[----:B------:R-:W-:Y:S02]  /*1a60*/  IMAD.U32 R2, RZ, RZ, UR5 ;  /* 0x00000005ff027e24 */ /* 0x000fe4000f8e00ff */
[----:B------:R-:W-:-:S02]  /*1a70*/  IMAD.U32 R5, RZ, RZ, UR4 ;  /* 0x00000004ff057e24 */ /* 0x000fc4000f8e00ff */
[----:B------:R-:W-:-:S07]  /*1a80*/  IMAD.U32 R4, RZ, RZ, UR5 ;  /* 0x00000005ff047e24 */ /* 0x000fce000f8e00ff */
.L_x_9:
[----:B------:R-:W-:-:S06]  /*1a90*/  IMAD R17, R18, 0x4, R1 ;  /* 0x0000000412117824 */ /* 0x000fcc00078e0201 */
[----:B------:R-:W5:Y:S01]  /*1aa0*/  LDL R17, [R17+0x4] ;  /* 0x0000040011117983 */ /* 0x000f620000100800 */
[----:B------:R-:W-:Y:S01]  /*1ab0*/  IMAD.SHL.U32 R19, R18, 0x20, RZ ;  /* 0x0000002012137824 */ /* 0x000fe200078e00ff */
[----:B------:R-:W-:-:S06]  /*1ac0*/  UMOV UR4, URZ ;  /* 0x000000ff00047c82 */ /* 0x000fcc0008000000 */
.L_x_8:
        /* <DEDUP_REMOVED lines=10> */
[----:B------:R-:W4:Y:S04]  /*1b70*/  @!P0 LDG.E R20, desc[UR8][R10.64] ;  /* 0x000000080a148981 */ /* 0x000f28000c1e1900 */
[----:B------:R-:W4:Y:S04]  /*1b80*/  @P3 LDG.E R21, desc[UR8][R10.64+0x4c] ;  /* 0x00004c080a153981 */ /* 0x000f28000c1e1900 */
[----:B------:R-:W4:Y:S04]  /*1b90*/  @!P0 LDG.E R23, desc[UR8][R10.64+0xc] ;  /* 0x00000c080a178981 */ /* 0x000f28000c1e1900 */
[----:B------:R-:W4:Y:S01]  /*1ba0*/  @P4 LDG.E R25, desc[UR8][R10.64+0x54] ;  /* 0x000054080a194981 */ /* 0x000f22000c1e1900 */
[----:B--2---:R-:W-:-:S03]  /*1bb0*/  @!P0 LOP3.LUT R3, R3, R22, RZ, 0x3c, !PT ;  /* 0x0000001603038212 */ /* 0x004fc600078e3cff */
[----:B------:R-:W2:Y:S01]  /*1bc0*/  @P4 LDG.E R22, desc[UR8][R10.64+0x60] ;  /* 0x000060080a164981 */ /* 0x000ea2000c1e1900 */
[----:B---3--:R-:W-:-:S03]  /*1bd0*/  @P1 LOP3.LUT R3, R3, R26, RZ, 0x3c, !PT ;  /* 0x0000001a03031212 */ /* 0x008fc600078e3cff */
[----:B------:R-:W3:Y:S01]  /*1be0*/  @P5 LDG.E R26, desc[UR8][R10.64+0x74] ;  /* 0x000074080a1a5981 */ /* 0x000ee2000c1e1900 */
[----:B----4-:R-:W-:Y:S02]  /*1bf0*/  @P2 LOP3.LUT R3, R3, R28, RZ, 0x3c, !PT ;  /* 0x0000001c03032212 */ /* 0x010fe400078e3cff */
[----:B------:R-:W-:Y:S02]  /*1c00*/  @!P0 LOP3.LUT R7, R7, R20, RZ, 0x3c, !PT ;  /* 0x0000001407078212 */ /* 0x000fe400078e3cff */
[----:B------:R-:W4:Y:S01]  /*1c10*/  @!P0 LDG.E R20, desc[UR8][R10.64+0x8] ;  /* 0x000008080a148981 */ /* 0x000f22000c1e1900 */
[----:B------:R-:W-:-:S03]  /*1c20*/  @P3 LOP3.LUT R3, R3, R21, RZ, 0x3c, !PT ;  /* 0x0000001503033212 */ /* 0x000fc600078e3cff */
[----:B------:R-:W3:Y:S01]  /*1c30*/  @!P0 LDG.E R21, desc[UR8][R10.64+0x4] ;  /* 0x000004080a158981 */ /* 0x000ee2000c1e1900 */
[----:B------:R-:W-:-:S03]  /*1c40*/  @!P0 LOP3.LUT R2, R2, R23, RZ, 0x3c, !PT ;  /* 0x0000001702028212 */ /* 0x000fc600078e3cff */
[----:B------:R-:W3:Y:S01]  /*1c50*/  @P1 LDG.E R23, desc[UR8][R10.64+0x20] ;  /* 0x000020080a171981 */ /* 0x000ee2000c1e1900 */
[----:B--2---:R-:W-:-:S03]  /*1c60*/  @P4 LOP3.LUT R3, R3, R22, RZ, 0x3c, !PT ;  /* 0x0000001603034212 */ /* 0x004fc600078e3cff */
[----:B------:R-:W2:Y:S01]  /*1c70*/  @P1 LDG.E R22, desc[UR8][R10.64+0x1c] ;  /* 0x00001c080a161981 */ /* 0x000ea2000c1e1900 */
[----:B----4-:R-:W-:-:S03]  /*1c80*/  @!P0 LOP3.LUT R5, R5, R20, RZ, 0x3c, !PT ;  /* 0x0000001405058212 */ /* 0x010fc600078e3cff */
[----:B------:R-:W4:Y:S01]  /*1c90*/  @P1 LDG.E R20, desc[UR8][R10.64+0x14] ;  /* 0x000014080a141981 */ /* 0x000f22000c1e1900 */
[----:B---3--:R-:W-:-:S03]  /*1ca0*/  @!P0 LOP3.LUT R4, R4, R21, RZ, 0x3c, !PT ;  /* 0x0000001504048212 */ /* 0x008fc600078e3cff */
[----:B------:R-:W3:Y:S01]  /*1cb0*/  @P1 LDG.E R21, desc[UR8][R10.64+0x18] ;  /* 0x000018080a151981 */ /* 0x000ee2000c1e1900 */
[----:B------:R-:W-:-:S03]  /*1cc0*/  @P5 LOP3.LUT R3, R3, R26, RZ, 0x3c, !PT ;  /* 0x0000001a03035212 */ /* 0x000fc600078e3cff */
[----:B------:R-:W3:Y:S01]  /*1cd0*/  @P6 LDG.E R26, desc[UR8][R10.64+0x88] ;  /* 0x000088080a1a6981 */ /* 0x000ee2000c1e1900 */
[----:B------:R-:W-:-:S03]  /*1ce0*/  @P1 LOP3.LUT R2, R2, R23, RZ, 0x3c, !PT ;  /* 0x0000001702021212 */ /* 0x000fc600078e3cff */
[----:B------:R-:W3:Y:S01]  /*1cf0*/  @P2 LDG.E R23, desc[UR8][R10.64+0x34] ;  /* 0x000034080a172981 */ /* 0x000ee2000c1e1900 */
[----:B--2---:R-:W-:-:S03]  /*1d00*/  @P1 LOP3.LUT R5, R5, R22, RZ, 0x3c, !PT ;  /* 0x0000001605051212 */ /* 0x004fc600078e3cff */
[----:B------:R-:W2:Y:S01]  /*1d10*/  @P2 LDG.E R22, desc[UR8][R10.64+0x30] ;  /* 0x000030080a162981 */ /* 0x000ea2000c1e1900 */
[----:B----4-:R-:W-:-:S03]  /*1d20*/  @P1 LOP3.LUT R7, R7, R20, RZ, 0x3c, !PT ;  /* 0x0000001407071212 */ /* 0x010fc600078e3cff */
[----:B------:R-:W4:Y:S01]  /*1d30*/  @P2 LDG.E R20, desc[UR8][R10.64+0x28] ;  /* 0x000028080a142981 */ /* 0x000f22000c1e1900 */
[----:B---3--:R-:W-:-:S03]  /*1d40*/  @P1 LOP3.LUT R4, R4, R21, RZ, 0x3c, !PT ;  /* 0x0000001504041212 */ /* 0x008fc600078e3cff */
        /* <DEDUP_REMOVED lines=21> */
[----:B------:R-:W-:Y:S02]  /*1ea0*/  @P4 LOP3.LUT R4, R4, R25, RZ, 0x3c, !PT ;  /* 0x0000001904044212 */ /* 0x000fe400078e3cff */
[----:B------:R-:W-:Y:S01]  /*1eb0*/  LOP3.LUT P0, RZ, R24, 0x80, RZ, 0xc0, !PT ;  /* 0x0000008018ff7812 */ /* 0x000fe2000780c0ff */
        /* <DEDUP_REMOVED lines=20> */
[----:B------:R-:W-:Y:S02]  /*2000*/  @P0 LOP3.LUT R3, R3, R26, RZ, 0x3c, !PT ;  /* 0x0000001a03030212 */ /* 0x000fe400078e3cff */
[----:B------:R-:W-:Y:S02]  /*2010*/  @P0 LOP3.LUT R2, R2, R23, RZ, 0x3c, !PT ;  /* 0x0000001702020212 */ /* 0x000fe400078e3cff */
[----:B--2---:R-:W-:Y:S02]  /*2020*/  @P0 LOP3.LUT R5, R5, R22, RZ, 0x3c, !PT ;  /* 0x0000001605050212 */ /* 0x004fe400078e3cff */
[----:B----4-:R-:W-:Y:S02]  /*2030*/  @P0 LOP3.LUT R7, R7, R20, RZ, 0x3c, !PT ;  /* 0x0000001407070212 */ /* 0x010fe400078e3cff */
[----:B---3--:R-:W-:-:S02]  /*2040*/  @P0 LOP3.LUT R4, R4, R21, RZ, 0x3c, !PT ;  /* 0x0000001504040212 */ /* 0x008fc400078e3cff */
[----:B------:R-:W-:-:S13]  /*2050*/  R2P PR, R24.B1, 0x7f ;  /* 0x0000007f18007804 */ /* 0x000fda0000001000 */
[----:B------:R-:W2:Y:S04]  /*2060*/  @P0 LDG.E R20, desc[UR8][R10.64+0xa0] ;  /* 0x0000a0080a140981 */ /* 0x000ea8000c1e1900 */
[----:B------:R-:W3:Y:S04]  /*2070*/  @P0 LDG.E R22, desc[UR8][R10.64+0xa8] ;  /* 0x0000a8080a160981 */ /* 0x000ee8000c1e1900 */
[----:B------:R-:W4:Y:S04]  /*2080*/  @P0 LDG.E R21, desc[UR8][R10.64+0xa4] ;  /* 0x0000a4080a150981 */ /* 0x000f28000c1e1900 */
        /* <DEDUP_REMOVED lines=13> */
[----:B--2---:R-:W-:Y:S02]  /*2160*/  @P0 LOP3.LUT R3, R3, R20, RZ, 0x3c, !PT ;  /* 0x0000001403030212 */ /* 0x004fe400078e3cff */
[----:B------:R-:W-:Y:S01]  /*2170*/  LOP3.LUT P0, RZ, R24, 0x8000, RZ, 0xc0, !PT ;  /* 0x0000800018ff7812 */ /* 0x000fe2000780c0ff */
[----:B------:R-:W2:Y:S01]  /*2180*/  @P2 LDG.E R20, desc[UR8][R10.64+0xd8] ;  /* 0x0000d8080a142981 */ /* 0x000ea2000c1e1900 */
[----:B---3--:R-:W-:-:S03]  /*2190*/  @P1 LOP3.LUT R7, R7, R22, RZ, 0x3c, !PT ;  /* 0x0000001607071212 */ /* 0x008fc600078e3cff */
[----:B------:R-:W3:Y:S04]  /*21a0*/  @P1 LDG.E R22, desc[UR8][R10.64+0xc4] ;  /* 0x0000c4080a161981 */ /* 0x000ee8000c1e1900 */
[----:B------:R-:W2:Y:S01]  /*21b0*/  @P2 LDG.E R24, desc[UR8][R10.64+0xc8] ;  /* 0x0000c8080a182981 */ /* 0x000ea2000c1e1900 */
[----:B------:R-:W-:Y:S02]  /*21c0*/  @P1 LOP3.LUT R4, R4, R25, RZ, 0x3c, !PT ;  /* 0x0000001904041212 */ /* 0x000fe400078e3cff */
[----:B----4-:R-:W-:Y:S01]  /*21d0*/  @P1 LOP3.LUT R2, R2, R21, RZ, 0x3c, !PT ;  /* 0x0000001502021212 */ /* 0x010fe200078e3cff */
[----:B------:R-:W4:Y:S01]  /*21e0*/  @P2 LDG.E R25, desc[UR8][R10.64+0xd4] ;  /* 0x0000d4080a192981 */ /* 0x000f22000c1e1900 */
[----:B------:R-:W-:-:S03]  /*21f0*/  @P2 LOP3.LUT R4, R4, R23, RZ, 0x3c, !PT ;  /* 0x0000001704042212 */ /* 0x000fc600078e3cff */
[----:B------:R-:W4:Y:S01]  /*2200*/  @P3 LDG.E R21, desc[UR8][R10.64+0xe0] ;  /* 0x0000e0080a153981 */ /* 0x000f22000c1e1900 */
[----:B------:R-:W-:-:S03]  /*2210*/  @P2 LOP3.LUT R5, R5, R26, RZ, 0x3c, !PT ;  /* 0x0000001a05052212 */ /* 0x000fc600078e3cff */
[----:B------:R-:W4:Y:S04]  /*2220*/  @P3 LDG.E R23, desc[UR8][R10.64+0xe8] ;  /* 0x0000e8080a173981 */ /* 0x000f28000c1e1900 */
[----:B------:R-:W4:Y:S01]  /*2230*/  @P3 LDG.E R26, desc[UR8][R10.64+0xec] ;  /* 0x0000ec080a1a3981 */ /* 0x000f22000c1e1900 */
[----:B---3--:R-:W-:-:S03]  /*2240*/  @P1 LOP3.LUT R3, R3, R22, RZ, 0x3c, !PT ;  /* 0x0000001603031212 */ /* 0x008fc600078e3cff */
[----:B------:R-:W3:Y:S01]  /*2250*/  @P3 LDG.E R22, desc[UR8][R10.64+0xdc] ;  /* 0x0000dc080a163981 */ /* 0x000ee2000c1e1900 */
[----:B--2---:R-:W-:-:S03]  /*2260*/  @P2 LOP3.LUT R7, R7, R24, RZ, 0x3c, !PT ;  /* 0x0000001807072212 */ /* 0x004fc600078e3cff */
[----:B------:R-:W2:Y:S01]  /*2270*/  @P3 LDG.E R24, desc[UR8][R10.64+0xe4] ;  /* 0x0000e4080a183981 */ /* 0x000ea2000c1e1900 */
[----:B------:R-:W-:Y:S02]  /*2280*/  @P2 LOP3.LUT R3, R3, R20, RZ, 0x3c, !PT ;  /* 0x0000001403032212 */ /* 0x000fe400078e3cff */
[----:B----4-:R-:W-:Y:S01]  /*2290*/  @P2 LOP3.LUT R2, R2, R25, RZ, 0x3c, !PT ;  /* 0x0000001902022212 */ /* 0x010fe200078e3cff */
[----:B------:R-:W4:Y:S01]  /*22a0*/  @P4 LDG.E R20, desc[UR8][R10.64+0xf0] ;  /* 0x0000f0080a144981 */ /* 0x000f22000c1e1900 */
[----:B------:R-:W-:-:S03]  /*22b0*/  @P3 LOP3.LUT R4, R4, R21, RZ, 0x3c, !PT ;  /* 0x0000001504043212 */ /* 0x000fc600078e3cff */
        /* <DEDUP_REMOVED lines=10> */
[----:B----4-:R-:W-:-:S03]  /*2360*/  @P4 LOP3.LUT R7, R7, R20, RZ, 0x3c, !PT ;  /* 0x0000001407074212 */ /* 0x010fc600078e3cff */
[----:B------:R-:W4:Y:S01]  /*2370*/  @P5 LDG.E R20, desc[UR8][R10.64+0x10c] ;  /* 0x00010c080a145981 */ /* 0x000f22000c1e1900 */
[----:B------:R-:W-:-:S03]  /*2380*/  @P4 LOP3.LUT R4, R4, R21, RZ, 0x3c, !PT ;  /* 0x0000001504044212 */ /* 0x000fc600078e3cff */
[----:B------:R-:W4:Y:S01]  /*2390*/  @P5 LDG.E R21, desc[UR8][R10.64+0x110] ;  /* 0x000110080a155981 */ /* 0x000f22000c1e1900 */
[----:B------:R-:W-:-:S03]  /*23a0*/  @P4 LOP3.LUT R2, R2, R23, RZ, 0x3c, !PT ;  /* 0x0000001702024212 */ /* 0x000fc600078e3cff */
[----:B------:R-:W4:Y:S01]  /*23b0*/  @P6 LDG.E R23, desc[UR8][R10.64+0x11c] ;  /* 0x00011c080a176981 */ /* 0x000f22000c1e1900 */
[----:B------:R-:W-:-:S03]  /*23c0*/  @P5 LOP3.LUT R7, R7, R26, RZ, 0x3c, !PT ;  /* 0x0000001a07075212 */ /* 0x000fc600078e3cff */
        /* <DEDUP_REMOVED lines=9> */
[----:B------:R-:W4:Y:S04]  /*2460*/  @P6 LDG.E R21, desc[UR8][R10.64+0x124] ;  /* 0x000124080a156981 */ /* 0x000f28000c1e1900 */
[----:B------:R-:W4:Y:S01]  /*2470*/  @P6 LDG.E R20, desc[UR8][R10.64+0x128] ;  /* 0x000128080a146981 */ /* 0x000f22000c1e1900 */
[----:B------:R-:W-:Y:S02]  /*2480*/  @P6 LOP3.LUT R4, R4, R23, RZ, 0x3c, !PT ;  /* 0x0000001704046212 */ /* 0x000fe400078e3cff */
[----:B------:R-:W-:Y:S01]  /*2490*/  @P6 LOP3.LUT R5, R5, R26, RZ, 0x3c, !PT ;  /* 0x0000001a05056212 */ /* 0x000fe200078e3cff */
[----:B------:R-:W4:Y:S04]  /*24a0*/  @P0 LDG.E R23, desc[UR8][R10.64+0x130] ;  /* 0x000130080a170981 */ /* 0x000f28000c1e1900 */
[----:B------:R-:W4:Y:S01]  /*24b0*/  @P0 LDG.E R26, desc[UR8][R10.64+0x13c] ;  /* 0x00013c080a1a0981 */ /* 0x000f22000c1e1900 */
[----:B---3--:R-:W-:-:S03]  /*24c0*/  @P5 LOP3.LUT R3, R3, R22, RZ, 0x3c, !PT ;  /* 0x0000001603035212 */ /* 0x008fc600078e3cff */
[----:B------:R-:W3:Y:S01]  /*24d0*/  @P0 LDG.E R22, desc[UR8][R10.64+0x12c] ;  /* 0x00012c080a160981 */ /* 0x000ee2000c1e1900 */
[----:B--2---:R-:W-:-:S03]  /*24e0*/  @P6 LOP3.LUT R7, R7, R24, RZ, 0x3c, !PT ;  /* 0x0000001807076212 */ /* 0x004fc600078e3cff */
[----:B------:R-:W2:Y:S01]  /*24f0*/  @P0 LDG.E R24, desc[UR8][R10.64+0x134] ;  /* 0x000134080a180981 */ /* 0x000ea2000c1e1900 */
[----:B------:R-:W-:-:S04]  /*2500*/  UIADD3 UR4, UPT, UPT, UR4, 0x10, URZ ;  /* 0x0000001004047890 */ /* 0x000fc8000fffe0ff */
[----:B------:R-:W-:Y:S01]  /*2510*/  UISETP.NE.AND UP0, UPT, UR4, 0x20, UPT ;  /* 0x000000200400788c */ /* 0x000fe2000bf05270 */
[----:B----4-:R-:W-:Y:S02]  /*2520*/  @P6 LOP3.LUT R2, R2, R21, RZ, 0x3c, !PT ;  /* 0x0000001502026212 */ /* 0x010fe400078e3cff */
[----:B------:R-:W-:Y:S02]  /*2530*/  @P6 LOP3.LUT R3, R3, R20, RZ, 0x3c, !PT ;  /* 0x0000001403036212 */ /* 0x000fe400078e3cff */
[----:B------:R-:W-:Y:S02]  /*2540*/  @P0 LOP3.LUT R2, R2, R25, RZ, 0x3c, !PT ;  /* 0x0000001902020212 */ /* 0x000fe400078e3cff */
[----:B------:R-:W-:Y:S02]  /*2550*/  @P0 LOP3.LUT R4, R4, R23, RZ, 0x3c, !PT ;  /* 0x0000001704040212 */ /* 0x000fe400078e3cff */
[----:B------:R-:W-:Y:S02]  /*2560*/  @P0 LOP3.LUT R3, R3, R26, RZ, 0x3c, !PT ;  /* 0x0000001a03030212 */ /* 0x000fe400078e3cff */
[----:B---3--:R-:W-:-:S02]  /*2570*/  @P0 LOP3.LUT R7, R7, R22, RZ, 0x3c, !PT ;  /* 0x0000001607070212 */ /* 0x008fc400078e3cff */
[----:B--2---:R-:W-:Y:S01]  /*2580*/  @P0 LOP3.LUT R5, R5, R24, RZ, 0x3c, !PT ;  /* 0x0000001805050212 */ /* 0x004fe200078e3cff */
[----:B------:R-:W-:Y:S06]  /*2590*/  BRA.U UP0, `(.L_x_8) ;  /* 0xfffffff5004c7547 */ /* 0x000fec000b83ffff */
[----:B------:R-:W-:-:S05]  /*25a0*/  VIADD R18, R18, 0x1 ;  /* 0x0000000112127836 */ /* 0x000fca0000000000 */
[----:B------:R-:W-:-:S13]  /*25b0*/  ISETP.NE.AND P0, PT, R18, 0x5, PT ;  /* 0x000000051200780c */ /* 0x000fda0003f05270 */
[----:B------:R-:W-:Y:S05]  /*25c0*/  @P0 BRA `(.L_x_9) ;  /* 0xfffffff400300947 */ /* 0x000fea000383ffff */
[----:B------:R3:W-:Y:S04]  /*25d0*/  STL [R1+0x4], R7 ;  /* 0x0000040701007387 */ /* 0x0007e80000100800 */
[----:B------:R3:W-:Y:S04]  /*25e0*/  STL.64 [R1+0x8], R4 ;  /* 0x0000080401007387 */ /* 0x0007e80000100a00 */
[----:B------:R3:W-:Y:S02]  /*25f0*/  STL.64 [R1+0x10], R2 ;  /* 0x0000100201007387 */ /* 0x0007e40000100a00 */
.L_x_3:
[----:B------:R-:W-:Y:S05]  /*2600*/  BSYNC.RECONVERGENT B1 ;  /* 0x0000000000017941 */ /* 0x000fea0003800200 */
.L_x_2:
[C---:B------:R-:W-:Y:S01]  /*2610*/  ISETP.GT.U32.AND P0, PT, R13.reuse, 0x3, PT ;  /* 0x000000030d00780c */ /* 0x040fe20003f04070 */
[----:B------:R-:W-:Y:S01]  /*2620*/  VIADD R12, R12, 0x1 ;  /* 0x000000010c0c7836 */ /* 0x000fe20000000000 */
[--C-:B------:R-:W-:Y:S02]  /*2630*/  SHF.R.U64 R13, R13, 0x2, R14.reuse ;  /* 0x000000020d0d7819 */ /* 0x100fe4000000120e */
[----:B------:R-:W-:Y:S02]  /*2640*/  ISETP.GT.U32.AND.EX P0, PT, R14, RZ, PT, P0 ;  /* 0x000000ff0e00720c */ /* 0x000fe40003f04100 */
[----:B------:R-:W-:-:S11]  /*2650*/  SHF.R.U32.HI R14, RZ, 0x2, R14 ;  /* 0x00000002ff0e7819 */ /* 0x000fd6000001160e */
[----:B------:R-:W-:Y:S05]  /*2660*/  @P0 BRA `(.L_x_10) ;  /* 0xffffffd800cc0947 */ /* 0x000fea000383ffff */
.L_x_1:
[----:B------:R-:W-:Y:S05]  /*2670*/  BSYNC.RECONVERGENT B0 ;  /* 0x0000000000007941 */ /* 0x000fea0003800200 */
.L_x_0:
[----:B------:R-:W4:Y:S01]  /*2680*/  S2R R17, SR_TID.X ;  /* 0x0000000000117919 */ /* 0x000f220000002100 */
[----:B------:R-:W5:Y:S01]  /*2690*/  S2UR UR5, SR_CgaCtaId ;  /* 0x00000000000579c3 */ /* 0x000f620000008800 */
[----:B------:R-:W-:Y:S01]  /*26a0*/  UMOV UR4, 0x400 ;  /* 0x0000040000047882 */ /* 0x000fe20000000000 */
[----:B------:R-:W0:Y:S02]  /*26b0*/  LDCU.64 UR6, c[0x0][0x380] ;  /* 0x00007000ff0677ac */ /* 0x000e240008000a00 */
[----:B0-----:R-:W-:Y:S02]  /*26c0*/  UISETP.NE.U32.AND UP0, UPT, UR6, URZ, UPT ;  /* 0x000000ff0600728c */ /* 0x001fe4000bf05070 */
[----:B-----5:R-:W-:Y:S02]  /*26d0*/  ULEA UR5, UR5, UR4, 0x18 ;  /* 0x0000000405057291 */ /* 0x020fe4000f8ec0ff */
[----:B------:R-:W-:-:S04]  /*26e0*/  UISETP.NE.AND.EX UP0, UPT, UR7, URZ, UPT, UP0 ;  /* 0x000000ff0700728c */ /* 0x000fc8000bf05300 */
[----:B----4-:R-:W-:-:S05]  /*26f0*/  LEA R8, R17, UR5, 0x3 ;  /* 0x0000000511087c11 */ /* 0x010fca000f8e18ff */
[----:B------:R0:W-:Y:S01]  /*2700*/  STS.64 [R8], RZ ;  /* 0x000000ff08007388 */ /* 0x0001e20000000a00 */
[----:B------:R-:W-:Y:S05]  /*2710*/  BRA.U !UP0, `(.L_x_11) ;  /* 0x0000000908847547 */ /* 0x000fea000b800000 */
[----:B------:R-:W-:Y:S01]  /*2720*/  UISETP.GE.U32.AND UP0, UPT, UR6, 0x4, UPT ;  /* 0x000000040600788c */ /* 0x000fe2000bf06070 */
[----:B------:R-:W-:Y:S01]  /*2730*/  IMAD.MOV.U32 R10, RZ, RZ, RZ ;  /* 0x000000ffff0a7224 */ /* 0x000fe200078e00ff */
[----:B------:R-:W-:Y:S01]  /*2740*/  ULOP3.LUT UR10, UR6, 0x3, URZ, 0xc0, !UPT ;  /* 0x00000003060a7892 */ /* 0x000fe2000f8ec0ff */
[----:B------:R-:W-:Y:S01]  /*2750*/  IMAD.MOV.U32 R9, RZ, RZ, RZ ;  /* 0x000000ffff097224 */ /* 0x000fe200078e00ff */
[----:B------:R-:W-:Y:S01]  /*2760*/  UISETP.GE.U32.AND.EX UP0, UPT, UR7, URZ, UPT, UP0 ;  /* 0x000000ff0700728c */ /* 0x000fe2000bf06100 */
[----:B------:R-:W-:-:S08]  /*2770*/  UMOV UR4, URZ ;  /* 0x000000ff00047c82 */ /* 0x000fd00008000000 */
[----:B------:R-:W-:Y:S05]  /*2780*/  BRA.U !UP0, `(.L_x_12) ;  /* 0x0000000508c07547 */ /* 0x000fea000b800000 */
[----:B-1----:R-:W-:Y:S01]  /*2790*/  IMAD R6, R16, -0x658354e5, R15 ;  /* 0x9a7cab1b10067824 */ /* 0x002fe200078e020f */
[----:B------:R-:W1:Y:S01]  /*27a0*/  LDCU UR7, c[0x0][0x384] ;  /* 0x00007080ff0777ac */ /* 0x000e620008000800 */
[----:B------:R-:W-:Y:S02]  /*27b0*/  IMAD.MOV.U32 R10, RZ, RZ, RZ ;  /* 0x000000ffff0a7224 */ /* 0x000fe400078e00ff */
[----:B------:R-:W-:Y:S01]  /*27c0*/  IMAD.MOV.U32 R9, RZ, RZ, RZ ;  /* 0x000000ffff097224 */ /* 0x000fe200078e00ff */
[----:B------:R-:W-:Y:S01]  /*27d0*/  ULOP3.LUT UR6, UR6, 0xfffffffc, URZ, 0xc0, !UPT ;  /* 0xfffffffc06067892 */ /* 0x000fe2000f8ec0ff */
[----:B------:R-:W-:-:S11]  /*27e0*/  VIADD R6, R6, 0x912ef1 ;  /* 0x00912ef106067836 */ /* 0x000fd60000000000 */
.L_x_13:
[----:B------:R-:W-:Y:S01]  /*27f0*/  SHF.R.U32.HI R12, RZ, 0x2, R7 ;  /* 0x00000002ff0c7819 */ /* 0x000fe20000011607 */
[----:B------:R-:W-:Y:S01]  /*2800*/  UIADD3 UR6, UP0, UPT, UR6, -0x4, URZ ;  /* 0xfffffffc06067890 */ /* 0x000fe2000ff1e0ff */
[----:B------:R-:W-:Y:S02]  /*2810*/  SHF.R.U32.HI R13, RZ, 0x2, R4 ;  /* 0x00000002ff0d7819 */ /* 0x000fe40000011604 */
[----:B------:R-:W-:Y:S01]  /*2820*/  LOP3.LUT R12, R12, R7, RZ, 0x3c, !PT ;  /* 0x000000070c0c7212 */ /* 0x000fe200078e3cff */
[----:B--23--:R-:W-:Y:S01]  /*2830*/  IMAD.SHL.U32 R7, R3, 0x10, RZ ;  /* 0x0000001003077824 */ /* 0x00cfe200078e00ff */
[----:B------:R-:W-:Y:S01]  /*2840*/  LOP3.LUT R13, R13, R4, RZ, 0x3c, !PT ;  /* 0x000000040d0d7212 */ /* 0x000fe200078e3cff */
[----:B-1----:R-:W-:Y:S01]  /*2850*/  UIADD3.X UR7, UPT, UPT, UR7, -0x1, URZ, UP0, !UPT ;  /* 0xffffffff07077890 */ /* 0x002fe200087fe4ff */
[----:B------:R-:W-:Y:S01]  /*2860*/  SHF.R.U32.HI R14, RZ, 0x2, R5 ;  /* 0x00000002ff0e7819 */ /* 0x000fe20000011605 */
[----:B------:R-:W-:Y:S01]  /*2870*/  IMAD.SHL.U32 R11, R12, 0x2, RZ ;  /* 0x000000020c0b7824 */ /* 0x000fe200078e00ff */
[----:B------:R-:W-:Y:S01]  /*2880*/  SHF.R.U32.HI R16, RZ, 0x2, R3 ;  /* 0x00000002ff107819 */ /* 0x000fe20000011603 */
[----:B------:R-:W-:Y:S01]  /*2890*/  UISETP.NE.U32.AND UP0, UPT, UR6, URZ, UPT ;  /* 0x000000ff0600728c */ /* 0x000fe2000bf05070 */
[----:B------:R-:W-:-:S02]  /*28a0*/  LOP3.LUT R5, R14, R5, RZ, 0x3c, !PT ;  /* 0x000000050e057212 */ /* 0x000fc400078e3cff */
[----:B------:R-:W-:Y:S01]  /*28b0*/  LOP3.LUT R12, R12, R11, R7, 0x96, !PT ;  /* 0x0000000b0c0c7212 */ /* 0x000fe200078e9607 */
[----:B------:R-:W-:Y:S01]  /*28c0*/  IMAD.SHL.U32 R7, R13, 0x2, RZ ;  /* 0x000000020d077824 */ /* 0x000fe200078e00ff */
[----:B------:R-:W-:Y:S01]  /*28d0*/  SHF.R.U32.HI R11, RZ, 0x2, R2 ;  /* 0x00000002ff0b7819 */ /* 0x000fe20000011602 */
[----:B------:R-:W-:Y:S01]  /*28e0*/  UISETP.NE.AND.EX UP0, UPT, UR7, URZ, UPT, UP0 ;  /* 0x000000ff0700728c */ /* 0x000fe2000bf05300 */
[-C--:B------:R-:W-:Y:S02]  /*28f0*/  LOP3.LUT R4, R12, R3.reuse, RZ, 0x3c, !PT ;  /* 0x000000030c047212 */ /* 0x080fe400078e3cff */
[----:B------:R-:W-:Y:S02]  /*2900*/  LOP3.LUT R11, R11, R2, RZ, 0x3c, !PT ;  /* 0x000000020b0b7212 */ /* 0x000fe400078e3cff */
[----:B------:R-:W-:Y:S01]  /*2910*/  LOP3.LUT R16, R16, R3, RZ, 0x3c, !PT ;  /* 0x0000000310107212 */ /* 0x000fe200078e3cff */
[----:B------:R-:W-:-:S05]  /*2920*/  IMAD.SHL.U32 R12, R4, 0x10, RZ ;  /* 0x00000010040c7824 */ /* 0x000fca00078e00ff */
[----:B------:R-:W-:Y:S02]  /*2930*/  LOP3.LUT R7, R13, R7, R12, 0x96, !PT ;  /* 0x000000070d077212 */ /* 0x000fe400078e960c */
[----:B------:R-:W-:Y:S02]  /*2940*/  SHF.R.U32.HI R13, RZ, 0x2, R4 ;  /* 0x00000002ff0d7819 */ /* 0x000fe40000011604 */
[-C--:B------:R-:W-:Y:S01]  /*2950*/  LOP3.LUT R14, R7, R4.reuse, RZ, 0x3c, !PT ;  /* 0x00000004070e7212 */ /* 0x080fe200078e3cff */
[----:B------:R-:W-:Y:S01]  /*2960*/  IMAD.SHL.U32 R7, R5, 0x2, RZ ;  /* 0x0000000205077824 */ /* 0x000fe200078e00ff */
[----:B------:R-:W-:Y:S02]  /*2970*/  LOP3.LUT R13, R13, R4, RZ, 0x3c, !PT ;  /* 0x000000040d0d7212 */ /* 0x000fe400078e3cff */
[----:B------:R-:W-:Y:S01]  /*2980*/  SHF.R.U32.HI R19, RZ, 0x2, R14 ;  /* 0x00000002ff137819 */ /* 0x000fe2000001160e */
[----:B------:R-:W-:Y:S02]  /*2990*/  IMAD.SHL.U32 R12, R14, 0x10, RZ ;  /* 0x000000100e0c7824 */ /* 0x000fe400078e00ff */
[----:B------:R-:W-:Y:S01]  /*29a0*/  IMAD.SHL.U32 R15, R13, 0x2, RZ ;  /* 0x000000020d0f7824 */ /* 0x000fe200078e00ff */
[----:B------:R-:W-:-:S02]  /*29b0*/  LOP3.LUT R19, R19, R14, RZ, 0x3c, !PT ;  /* 0x0000000e13137212 */ /* 0x000fc400078e3cff */
[----:B------:R-:W-:Y:S01]  /*29c0*/  LOP3.LUT R7, R5, R7, R12, 0x96, !PT ;  /* 0x0000000705077212 */ /* 0x000fe200078e960c */
[----:B------:R-:W-:-:S03]  /*29d0*/  IMAD.SHL.U32 R5, R11, 0x2, RZ ;  /* 0x000000020b057824 */ /* 0x000fc600078e00ff */
[----:B------:R-:W-:-:S04]  /*29e0*/  LOP3.LUT R2, R7, R14, RZ, 0x3c, !PT ;  /* 0x0000000e07027212 */ /* 0x000fc800078e3cff */
[----:B------:R-:W-:Y:S01]  /*29f0*/  SHF.R.U32.HI R21, RZ, 0x2, R2 ;  /* 0x00000002ff157819 */ /* 0x000fe20000011602 */
[----:B------:R-:W-:-:S03]  /*2a00*/  IMAD.SHL.U32 R12, R2, 0x10, RZ ;  /* 0x00000010020c7824 */ /* 0x000fc600078e00ff */
[-C--:B------:R-:W-:Y:S02]  /*2a10*/  LOP3.LUT R21, R21, R2.reuse, RZ, 0x3c, !PT ;  /* 0x0000000215157212 */ /* 0x080fe400078e3cff */
[----:B------:R-:W-:Y:S01]  /*2a20*/  LOP3.LUT R5, R11, R5, R12, 0x96, !PT ;  /* 0x000000050b057212 */ /* 0x000fe200078e960c */
[----:B------:R-:W-:Y:S02]  /*2a30*/  IMAD.SHL.U32 R12, R16, 0x2, RZ ;  /* 0x00000002100c7824 */ /* 0x000fe400078e00ff */
[----:B------:R-:W-:Y:S01]  /*2a40*/  VIADD R11, R6, 0xffd3c1d8 ;  /* 0xffd3c1d8060b7836 */ /* 0x000fe20000000000 */
[----:B------:R-:W-:-:S04]  /*2a50*/  LOP3.LUT R7, R5, R2, RZ, 0x3c, !PT ;  /* 0x0000000205077212 */ /* 0x000fc800078e3cff */
[----:B------:R-:W-:Y:S01]  /*2a60*/  IADD3 R3, PT, PT, R11, 0x587c5, R4 ;  /* 0x000587c50b037810 */ /* 0x000fe20007ffe004 */
[----:B------:R-:W-:-:S03]  /*2a70*/  IMAD.SHL.U32 R5, R7, 0x10, RZ ;  /* 0x0000001007057824 */ /* 0x000fc600078e00ff */
[----:B------:R-:W-:Y:S02]  /*2a80*/  I2FP.F32.U32 R3, R3 ;  /* 0x0000000300037245 */ /* 0x000fe40000201000 */
[----:B------:R-:W-:Y:S01]  /*2a90*/  LOP3.LUT R16, R16, R12, R5, 0x96, !PT ;  /* 0x0000000c10107212 */ /* 0x000fe200078e9605 */
[----:B------:R-:W-:Y:S01]  /*2aa0*/  IMAD.MOV.U32 R12, RZ, RZ, 0x2f800000 ;  /* 0x2f800000ff0c7424 */ /* 0x000fe200078e00ff */
[----:B------:R-:W-:Y:S02]  /*2ab0*/  IADD3 R5, PT, PT, R11, 0xb0f8a, R14 ;  /* 0x000b0f8a0b057810 */ /* 0x000fe40007ffe00e */
[----:B------:R-:W-:Y:S01]  /*2ac0*/  LOP3.LUT R4, R16, R7, RZ, 0x3c, !PT ;  /* 0x0000000710047212 */ /* 0x000fe200078e3cff */
[----:B------:R-:W-:Y:S01]  /*2ad0*/  FFMA R3, R3, R12, 1.1641532182693481445e-10 ;  /* 0x2f00000003037423 */ /* 0x000fe2000000000c */
[----:B------:R-:W-:-:S03]  /*2ae0*/  I2FP.F32.U32 R5, R5 ;  /* 0x0000000500057245 */ /* 0x000fc60000201000 */
[----:B------:R-:W-:Y:S02]  /*2af0*/  IMAD.SHL.U32 R16, R4, 0x10, RZ ;  /* 0x0000001004107824 */ /* 0x000fe400078e00ff */
[----:B------:R-:W-:-:S03]  /*2b00*/  FFMA R5, R5, R12, 1.1641532182693481445e-10 ;  /* 0x2f00000005057423 */ /* 0x000fc6000000000c */
[----:B------:R-:W-:Y:S01]  /*2b10*/  LOP3.LUT R15, R13, R15, R16, 0x96, !PT ;  /* 0x0000000f0d0f7212 */ /* 0x000fe200078e9610 */
[----:B------:R-:W-:-:S03]  /*2b20*/  FMUL R14, R5, R5 ;  /* 0x00000005050e7220 */ /* 0x000fc60000400000 */
[----:B------:R-:W-:Y:S01]  /*2b30*/  LOP3.LUT R5, R15, R4, RZ, 0x3c, !PT ;  /* 0x000000040f057212 */ /* 0x000fe200078e3cff */
[----:B------:R-:W-:Y:S02]  /*2b40*/  IMAD.SHL.U32 R15, R19, 0x2, RZ ;  /* 0x00000002130f7824 */ /* 0x000fe400078e00ff */
[----:B------:R-:W-:Y:S01]  /*2b50*/  FFMA R13, R3, R3, R14 ;  /* 0x00000003030d7223 */ /* 0x000fe2000000000e */
[----:B------:R-:W-:Y:S01]  /*2b60*/  IADD3 R14, PT, PT, R11, 0x161f14, R7 ;  /* 0x00161f140b0e7810 */ /* 0x000fe20007ffe007 */
[----:B------:R-:W-:Y:S01]  /*2b70*/  IMAD.SHL.U32 R16, R5, 0x10, RZ ;  /* 0x0000001005107824 */ /* 0x000fe200078e00ff */
[----:B------:R-:W-:-:S03]  /*2b80*/  IADD3 R3, PT, PT, R11, 0x10974f, R2 ;  /* 0x0010974f0b037810 */ /* 0x000fc60007ffe002 */
[----:B------:R-:W1:Y:S01]  /*2b90*/  F2I.TRUNC.NTZ R13, R13 ;  /* 0x0000000d000d7305 */ /* 0x000e62000020f100 */
[----:B------:R-:W-:Y:S01]  /*2ba0*/  LOP3.LUT R16, R19, R15, R16, 0x96, !PT ;  /* 0x0000000f13107212 */ /* 0x000fe200078e9610 */
[----:B------:R-:W-:Y:S01]  /*2bb0*/  IMAD.SHL.U32 R19, R21, 0x2, RZ ;  /* 0x0000000215137824 */ /* 0x000fe200078e00ff */
[----:B------:R-:W-:Y:S02]  /*2bc0*/  I2FP.F32.U32 R15, R14 ;  /* 0x0000000e000f7245 */ /* 0x000fe40000201000 */
[----:B------:R-:W-:Y:S02]  /*2bd0*/  LOP3.LUT R2, R16, R5, RZ, 0x3c, !PT ;  /* 0x0000000510027212 */ /* 0x000fe400078e3cff */
[----:B------:R-:W-:Y:S01]  /*2be0*/  I2FP.F32.U32 R3, R3 ;  /* 0x0000000300037245 */ /* 0x000fe20000201000 */
[----:B------:R-:W-:Y:S01]  /*2bf0*/  FFMA R15, R15, R12, 1.1641532182693481445e-10 ;  /* 0x2f0000000f0f7423 */ /* 0x000fe2000000000c */
[----:B------:R-:W-:Y:S01]  /*2c00*/  IADD3 R16, PT, PT, R11, 0x212e9e, R5 ;  /* 0x00212e9e0b107810 */ /* 0x000fe20007ffe005 */
[----:B------:R-:W-:-:S02]  /*2c10*/  IMAD.SHL.U32 R18, R2, 0x10, RZ ;  /* 0x0000001002127824 */ /* 0x000fc400078e00ff */
[----:B------:R-:W-:Y:S01]  /*2c20*/  FFMA R3, R3, R12, 1.1641532182693481445e-10 ;  /* 0x2f00000003037423 */ /* 0x000fe2000000000c */
[----:B------:R-:W-:Y:S01]  /*2c30*/  FMUL R14, R15, R15 ;  /* 0x0000000f0f0e7220 */ /* 0x000fe20000400000 */
[----:B------:R-:W-:Y:S02]  /*2c40*/  IADD3 R15, PT, PT, R11, 0x1ba6d9, R4 ;  /* 0x001ba6d90b0f7810 */ /* 0x000fe40007ffe004 */
[----:B------:R-:W-:Y:S01]  /*2c50*/  LOP3.LUT R21, R21, R19, R18, 0x96, !PT ;  /* 0x0000001315157212 */ /* 0x000fe200078e9612 */
[----:B------:R-:W-:Y:S01]  /*2c60*/  FFMA R14, R3, R3, R14 ;  /* 0x00000003030e7223 */ /* 0x000fe2000000000e */
[----:B------:R-:W-:Y:S02]  /*2c70*/  I2FP.F32.U32 R19, R16 ;  /* 0x0000001000137245 */ /* 0x000fe40000201000 */
[----:B------:R-:W-:Y:S02]  /*2c80*/  LOP3.LUT R3, R21, R2, RZ, 0x3c, !PT ;  /* 0x0000000215037212 */ /* 0x000fe400078e3cff */
[----:B------:R-:W-:Y:S01]  /*2c90*/  IADD3 R11, PT, PT, R11, 0x26b663, R2 ;  /* 0x0026b6630b0b7810 */ /* 0x000fe20007ffe002 */
[-C--:B------:R-:W-:Y:S01]  /*2ca0*/  FFMA R19, R19, R12.reuse, 1.1641532182693481445e-10 ;  /* 0x2f00000013137423 */ /* 0x080fe2000000000c */
[----:B------:R-:W-:Y:S01]  /*2cb0*/  I2FP.F32.U32 R15, R15 ;  /* 0x0000000f000f7245 */ /* 0x000fe20000201000 */
[----:B------:R-:W-:Y:S01]  /*2cc0*/  IMAD.IADD R18, R3, 0x1, R6 ;  /* 0x0000000103127824 */ /* 0x000fe200078e0206 */
[----:B------:R-:W-:Y:S01]  /*2cd0*/  I2FP.F32.U32 R11, R11 ;  /* 0x0000000b000b7245 */ /* 0x000fe20000201000 */
[----:B------:R-:W-:Y:S01]  /*2ce0*/  FMUL R16, R19, R19 ;  /* 0x0000001313107220 */ /* 0x000fe20000400000 */
[----:B------:R-:W2:Y:S01]  /*2cf0*/  F2I.TRUNC.NTZ R14, R14 ;  /* 0x0000000e000e7305 */ /* 0x000ea2000020f100 */
[----:B------:R-:W-:Y:S01]  /*2d00*/  FFMA R15, R15, R12, 1.1641532182693481445e-10 ;  /* 0x2f0000000f0f7423 */ /* 0x000fe2000000000c */
[----:B------:R-:W-:Y:S01]  /*2d10*/  I2FP.F32.U32 R19, R18 ;  /* 0x0000001200137245 */ /* 0x000fe20000201000 */
[----:B------:R-:W-:Y:S01]  /*2d20*/  FFMA R11, R11, R12, 1.1641532182693481445e-10 ;  /* 0x2f0000000b0b7423 */ /* 0x000fe2000000000c */
[----:B-1----:R-:W-:Y:S01]  /*2d30*/  IADD3 R13, PT, PT, -R13, 0x1, RZ ;  /* 0x000000010d0d7810 */ /* 0x002fe20007ffe1ff */
[----:B------:R-:W-:-:S02]  /*2d40*/  FFMA R16, R15, R15, R16 ;  /* 0x0000000f0f107223 */ /* 0x000fc40000000010 */
[----:B------:R-:W-:-:S04]  /*2d50*/  FFMA R19, R19, R12, 1.1641532182693481445e-10 ;  /* 0x2f00000013137423 */ /* 0x000fc8000000000c */
[----:B------:R-:W-:Y:S01]  /*2d60*/  FMUL R12, R19, R19 ;  /* 0x00000013130c7220 */ /* 0x000fe20000400000 */
[----:B------:R-:W1:Y:S03]  /*2d70*/  F2I.TRUNC.NTZ R16, R16 ;  /* 0x0000001000107305 */ /* 0x000e66000020f100 */
[----:B------:R-:W-:Y:S01]  /*2d80*/  FFMA R12, R11, R11, R12 ;  /* 0x0000000b0b0c7223 */ /* 0x000fe2000000000c */
[----:B--2---:R-:W-:-:S04]  /*2d90*/  IADD3 R14, PT, PT, -R14, 0x1, RZ ;  /* 0x000000010e0e7810 */ /* 0x004fc80007ffe1ff */
[--C-:B------:R-:W-:Y:S01]  /*2da0*/  IADD3 R15, P0, P1, R14, R10, R13.reuse ;  /* 0x0000000a0e0f7210 */ /* 0x100fe2000791e00d */
[----:B------:R-:W2:Y:S01]  /*2db0*/  F2I.TRUNC.NTZ R12, R12 ;  /* 0x0000000c000c7305 */ /* 0x000ea2000020f100 */
[----:B------:R-:W-:Y:S02]  /*2dc0*/  SHF.R.S32.HI R10, RZ, 0x1f, R13 ;  /* 0x0000001fff0a7819 */ /* 0x000fe4000001140d */
[----:B------:R-:W-:Y:S02]  /*2dd0*/  SHF.R.S32.HI R14, RZ, 0x1f, R14 ;  /* 0x0000001fff0e7819 */ /* 0x000fe4000001140e */
[----:B-1----:R-:W-:Y:S02]  /*2de0*/  IADD3 R16, PT, PT, -R16, 0x1, RZ ;  /* 0x0000000110107810 */ /* 0x002fe40007ffe1ff */
[----:B------:R-:W-:Y:S02]  /*2df0*/  IADD3.X R14, PT, PT, R14, R9, R10, P0, P1 ;  /* 0x000000090e0e7210 */ /* 0x000fe400007e240a */
[----:B------:R-:W-:-:S02]  /*2e00*/  SHF.R.S32.HI R9, RZ, 0x1f, R16 ;  /* 0x0000001fff097819 */ /* 0x000fc40000011410 */
[----:B--2---:R-:W-:-:S04]  /*2e10*/  IADD3 R11, PT, PT, -R12, 0x1, RZ ;  /* 0x000000010c0b7810 */ /* 0x004fc80007ffe1ff */
[----:B------:R-:W-:Y:S02]  /*2e20*/  IADD3 R10, P0, P1, R11, R15, R16 ;  /* 0x0000000f0b0a7210 */ /* 0x000fe4000791e010 */
[----:B------:R-:W-:Y:S01]  /*2e30*/  SHF.R.S32.HI R12, RZ, 0x1f, R11 ;  /* 0x0000001fff0c7819 */ /* 0x000fe2000001140b */
[----:B------:R-:W-:Y:S02]  /*2e40*/  IMAD.MOV.U32 R11, RZ, RZ, R6 ;  /* 0x000000ffff0b7224 */ /* 0x000fe400078e0006 */
[----:B------:R-:W-:Y:S01]  /*2e50*/  VIADD R6, R6, 0x2c3e28 ;  /* 0x002c3e2806067836 */ /* 0x000fe20000000000 */
[----:B------:R-:W-:Y:S01]  /*2e60*/  IADD3.X R9, PT, PT, R12, R14, R9, P0, P1 ;  /* 0x0000000e0c097210 */ /* 0x000fe200007e2409 */
[----:B------:R-:W-:Y:S06]  /*2e70*/  BRA.U UP0, `(.L_x_13) ;  /* 0xfffffff9005c7547 */ /* 0x000fec000b83ffff */
[----:B------:R-:W-:-:S07]  /*2e80*/  IMAD.MOV.U32 R6, RZ, RZ, R11 ;  /* 0x000000ffff067224 */ /* 0x000fce00078e000b */
.L_x_12:
[----:B------:R-:W-:-:S04]  /*2e90*/  UISETP.NE.U32.AND UP0, UPT, UR10, URZ, UPT ;  /* 0x000000ff0a00728c */ /* 0x000fc8000bf05070 */
[----:B------:R-:W-:-:S09]  /*2ea0*/  UISETP.NE.AND.EX UP0, UPT, UR4, URZ, UPT, UP0 ;  /* 0x000000ff0400728c */ /* 0x000fd2000bf05300 */
[----:B------:R-:W-:Y:S05]  /*2eb0*/  BRA.U !UP0, `(.L_x_14) ;  /* 0x0000000108947547 */ /* 0x000fea000b800000 */
[----:B------:R-:W-:-:S07]  /*2ec0*/  VIADD R11, R6, 0xb0f8a ;  /* 0x000b0f8a060b7836 */ /* 0x000fce0000000000 */
.L_x_15:
[----:B-1----:R-:W-:Y:S01]  /*2ed0*/  SHF.R.U32.HI R6, RZ, 0x2, R7 ;  /* 0x00000002ff067819 */ /* 0x002fe20000011607 */
[----:B------:R-:W-:Y:S01]  /*2ee0*/  UIADD3 UR10, UP0, UPT, UR10, -0x1, URZ ;  /* 0xffffffff0a0a7890 */ /* 0x000fe2000ff1e0ff */
[----:B------:R-:W-:Y:S02]  /*2ef0*/  SHF.R.U32.HI R13, RZ, 0x2, R4 ;  /* 0x00000002ff0d7819 */ /* 0x000fe40000011604 */
[----:B------:R-:W-:Y:S01]  /*2f00*/  LOP3.LUT R6, R6, R7, RZ, 0x3c, !PT ;  /* 0x0000000706067212 */ /* 0x000fe200078e3cff */
[----:B--23--:R-:W-:Y:S01]  /*2f10*/  IMAD.SHL.U32 R7, R3, 0x10, RZ ;  /* 0x0000001003077824 */ /* 0x00cfe200078e00ff */
[----:B------:R-:W-:Y:S01]  /*2f20*/  LOP3.LUT R13, R13, R4, RZ, 0x3c, !PT ;  /* 0x000000040d0d7212 */ /* 0x000fe200078e3cff */
[----:B------:R-:W-:Y:S02]  /*2f30*/  UIADD3.X UR4, UPT, UPT, UR4, -0x1, URZ, UP0, !UPT ;  /* 0xffffffff04047890 */ /* 0x000fe400087fe4ff */
[----:B------:R-:W-:Y:S01]  /*2f40*/  IMAD.SHL.U32 R12, R6, 0x2, RZ ;  /* 0x00000002060c7824 */ /* 0x000fe200078e00ff */
[----:B------:R-:W-:-:S04]  /*2f50*/  UISETP.NE.U32.AND UP0, UPT, UR10, URZ, UPT ;  /* 0x000000ff0a00728c */ /* 0x000fc8000bf05070 */
[----:B------:R-:W-:Y:S01]  /*2f60*/  LOP3.LUT R12, R6, R12, R7, 0x96, !PT ;  /* 0x0000000c060c7212 */ /* 0x000fe200078e9607 */
[----:B------:R-:W-:Y:S01]  /*2f70*/  IMAD.MOV.U32 R6, RZ, RZ, R2 ;  /* 0x000000ffff067224 */ /* 0x000fe200078e0002 */
[----:B------:R-:W-:Y:S01]  /*2f80*/  UISETP.NE.AND.EX UP0, UPT, UR4, URZ, UPT, UP0 ;  /* 0x000000ff0400728c */ /* 0x000fe2000bf05300 */
[----:B------:R-:W-:Y:S01]  /*2f90*/  IMAD.SHL.U32 R7, R13, 0x2, RZ ;  /* 0x000000020d077824 */ /* 0x000fe200078e00ff */
[----:B------:R-:W-:Y:S01]  /*2fa0*/  LOP3.LUT R2, R12, R3, RZ, 0x3c, !PT ;  /* 0x000000030c027212 */ /* 0x000fe200078e3cff */
[----:B------:R-:W-:-:S04]  /*2fb0*/  IMAD.MOV.U32 R12, RZ, RZ, 0x2f800000 ;  /* 0x2f800000ff0c7424 */ /* 0x000fc800078e00ff */
[----:B------:R-:W-:-:S05]  /*2fc0*/  IMAD.SHL.U32 R4, R2, 0x10, RZ ;  /* 0x0000001002047824 */ /* 0x000fca00078e00ff */
[----:B------:R-:W-:Y:S02]  /*2fd0*/  LOP3.LUT R7, R13, R7, R4, 0x96, !PT ;  /* 0x000000070d077212 */ /* 0x000fe400078e9604 */
[----:B------:R-:W-:Y:S02]  /*2fe0*/  IADD3 R4, PT, PT, R11, -0x587c5, R2 ;  /* 0xfffa783b0b047810 */ /* 0x000fe40007ffe002 */
[----:B------:R-:W-:Y:S02]  /*2ff0*/  LOP3.LUT R14, R7, R2, RZ, 0x3c, !PT ;  /* 0x00000002070e7212 */ /* 0x000fe400078e3cff */
[----:B------:R-:W-:-:S03]  /*3000*/  I2FP.F32.U32 R4, R4 ;  /* 0x0000000400047245 */ /* 0x000fc60000201000 */
[----:B------:R-:W-:Y:S02]  /*3010*/  IMAD.IADD R7, R14, 0x1, R11 ;  /* 0x000000010e077824 */ /* 0x000fe400078e020b */
[----:B------:R-:W-:Y:S01]  /*3020*/  FFMA R4, R4, R12, 1.1641532182693481445e-10 ;  /* 0x2f00000004047423 */ /* 0x000fe2000000000c */
[----:B------:R-:W-:Y:S02]  /*3030*/  VIADD R11, R11, 0xb0f8a ;  /* 0x000b0f8a0b0b7836 */ /* 0x000fe40000000000 */
[----:B------:R-:W-:-:S05]  /*3040*/  I2FP.F32.U32 R7, R7 ;  /* 0x0000000700077245 */ /* 0x000fca0000201000 */
[----:B------:R-:W-:-:S04]  /*3050*/  FFMA R7, R7, R12, 1.1641532182693481445e-10 ;  /* 0x2f00000007077423 */ /* 0x000fc8000000000c */
[----:B------:R-:W-:-:S04]  /*3060*/  FMUL R7, R7, R7 ;  /* 0x0000000707077220 */ /* 0x000fc80000400000 */
[----:B------:R-:W-:-:S06]  /*3070*/  FFMA R7, R4, R4, R7 ;  /* 0x0000000404077223 */ /* 0x000fcc0000000007 */
[----:B------:R-:W1:Y:S02]  /*3080*/  F2I.TRUNC.NTZ R7, R7 ;  /* 0x0000000700077305 */ /* 0x000e64000020f100 */
[----:B-1----:R-:W-:Y:S01]  /*3090*/  IADD3 R4, PT, PT, -R7, 0x1, RZ ;  /* 0x0000000107047810 */ /* 0x002fe20007ffe1ff */
[----:B------:R-:W-:Y:S02]  /*30a0*/  IMAD.MOV.U32 R7, RZ, RZ, R5 ;  /* 0x000000ffff077224 */ /* 0x000fe400078e0005 */
[----:B------:R-:W-:Y:S01]  /*30b0*/  IMAD.MOV.U32 R5, RZ, RZ, R3 ;  /* 0x000000ffff057224 */ /* 0x000fe200078e0003 */
[----:B------:R-:W-:Y:S01]  /*30c0*/  IADD3 R10, P0, PT, R4, R10, RZ ;  /* 0x0000000a040a7210 */ /* 0x000fe20007f1e0ff */
[----:B------:R-:W-:-:S03]  /*30d0*/  IMAD.MOV.U32 R3, RZ, RZ, R14 ;  /* 0x000000ffff037224 */ /* 0x000fc600078e000e */
[----:B------:R-:W-:Y:S01]  /*30e0*/  LEA.HI.X.SX32 R9, R4, R9, 0x1, P0 ;  /* 0x0000000904097211 */ /* 0x000fe200000f0eff */
[----:B------:R-:W-:Y:S01]  /*30f0*/  IMAD.MOV.U32 R4, RZ, RZ, R6 ;  /* 0x000000ffff047224 */ /* 0x000fe200078e0006 */
[----:B------:R-:W-:Y:S07]  /*3100*/  BRA.U UP0, `(.L_x_15) ;  /* 0xfffffffd00707547 */ /* 0x000fee000b83ffff */
.L_x_14:
[----:B------:R-:W-:-:S05]  /*3110*/  IMAD.MOV.U32 R11, RZ, RZ, R9 ;  /* 0x000000ffff0b7224 */ /* 0x000fca00078e0009 */
[----:B------:R4:W-:Y:S02]  /*3120*/  STS.64 [R8], R10 ;  /* 0x0000000a08007388 */ /* 0x0009e40000000a00 */
.L_x_11:
[----:B------:R-:W-:Y:S01]  /*3130*/  BAR.SYNC.DEFER_BLOCKING 0x0 ;  /* 0x0000000000007b1d */ /* 0x000fe20000010000 */
[----:B------:R-:W-:-:S13]  /*3140*/  ISETP.NE.AND P0, PT, R17, RZ, PT ;  /* 0x000000ff1100720c */ /* 0x000fda0003f05270 */
[----:B------:R-:W-:Y:S05]  /*3150*/  @P0 EXIT ;  /* 0x000000000000094d */ /* 0x000fea0003800000 */
[----:B-123--:R-:W-:Y:S04]  /*3160*/  LDS.128 R4, [UR5] ;  /* 0x00000005ff047984 */ /* 0x00efe80008000c00 */
[----:B0---4-:R-:W0:Y:S04]  /*3170*/  LDS.128 R8, [UR5+0x10] ;  /* 0x00001005ff087984 */ /* 0x011e280008000c00 */
[----:B------:R-:W1:Y:S04]  /*3180*/  LDS.128 R24, [UR5+0x20] ;  /* 0x00002005ff187984 */ /* 0x000e680008000c00 */
[----:B------:R-:W2:Y:S04]  /*3190*/  LDS.128 R20, [UR5+0x30] ;  /* 0x00003005ff147984 */ /* 0x000ea80008000c00 */
[----:B------:R-:W3:Y:S04]  /*31a0*/  LDS.128 R16, [UR5+0x40] ;  /* 0x00004005ff107984 */ /* 0x000ee80008000c00 */
[----:B------:R-:W4:Y:S01]  /*31b0*/  LDS.128 R12, [UR5+0x50] ;  /* 0x00005005ff0c7984 */ /* 0x000f220008000c00 */
[----:B0-----:R-:W-:-:S04]  /*31c0*/  IADD3 R3, P0, P1, R8, R4, R6 ;  /* 0x0000000408037210 */ /* 0x001fc8000791e006 */
[----:B------:R-:W-:Y:S02]  /*31d0*/  IADD3.X R9, PT, PT, R9, R5, R7, P0, P1 ;  /* 0x0000000509097210 */ /* 0x000fe400007e2407 */
[----:B-1----:R-:W-:Y:S01]  /*31e0*/  IADD3 R3, P0, P1, R24, R3, R10 ;  /* 0x0000000318037210 */ /* 0x002fe2000791e00a */
[----:B------:R-:W0:Y:S03]  /*31f0*/  LDS.128 R4, [UR5+0x60] ;  /* 0x00006005ff047984 */ /* 0x000e260008000c00 */
[----:B------:R-:W-:Y:S02]  /*3200*/  IADD3.X R25, PT, PT, R25, R9, R11, P0, P1 ;  /* 0x0000000919197210 */ /* 0x000fe400007e240b */
[----:B--2---:R-:W-:Y:S01]  /*3210*/  IADD3 R3, P0, P1, R20, R3, R26 ;  /* 0x0000000314037210 */ /* 0x004fe2000791e01a */
[----:B------:R-:W1:Y:S03]  /*3220*/  LDS.128 R8, [UR5+0x70] ;  /* 0x00007005ff087984 */ /* 0x000e660008000c00 */
[----:B------:R-:W-:-:S02]  /*3230*/  IADD3.X R21, PT, PT, R21, R25, R27, P0, P1 ;  /* 0x0000001915157210 */ /* 0x000fc400007e241b */
[----:B---3--:R-:W-:Y:S01]  /*3240*/  IADD3 R3, P0, P1, R16, R3, R22 ;  /* 0x0000000310037210 */ /* 0x008fe2000791e016 */
[----:B------:R-:W2:Y:S03]  /*3250*/  LDS.128 R24, [UR5+0x80] ;  /* 0x00008005ff187984 */ /* 0x000ea60008000c00 */
[----:B------:R-:W-:Y:S02]  /*3260*/  IADD3.X R17, PT, PT, R17, R21, R23, P0, P1 ;  /* 0x0000001511117210 */ /* 0x000fe400007e2417 */
[----:B----4-:R-:W-:Y:S01]  /*3270*/  IADD3 R3, P0, P1, R12, R3, R18 ;  /* 0x000000030c037210 */ /* 0x010fe2000791e012 */
[----:B------:R-:W3:Y:S03]  /*3280*/  LDS.128 R20, [UR5+0x90] ;  /* 0x00009005ff147984 */ /* 0x000ee60008000c00 */
[----:B------:R-:W-:-:S02]  /*3290*/  IADD3.X R13, PT, PT, R13, R17, R19, P0, P1 ;  /* 0x000000110d0d7210 */ /* 0x000fc400007e2413 */
        /* <DEDUP_REMOVED lines=18> */
[----:B-1----:R-:W-:Y:S02]  /*33c0*/  IADD3 R13, P0, P1, R4, R3, R14 ;  /* 0x00000003040d7210 */ /* 0x002fe4000791e00e */
[----:B------:R-:W0:Y:S02]  /*33d0*/  LDC.64 R2, c[0x0][0x388] ;  /* 0x0000e200ff027b82 */ /* 0x000e240000000a00 */
[----:B------:R-:W-:Y:S02]  /*33e0*/  IADD3.X R15, PT, PT, R5, R19, R15, P0, P1 ;  /* 0x00000013050f7210 */ /* 0x000fe400007e240f */
[----:B--2---:R-:W-:-:S04]  /*33f0*/  IADD3 R5, P0, P1, R8, R13, R6 ;  /* 0x0000000d08057210 */ /* 0x004fc8000791e006 */
[----:B------:R-:W-:Y:S02]  /*3400*/  IADD3.X R7, PT, PT, R9, R15, R7, P0, P1 ;  /* 0x0000000f09077210 */ /* 0x000fe400007e2407 */
[----:B---3--:R-:W-:-:S04]  /*3410*/  IADD3 R5, P0, P1, R24, R5, R10 ;  /* 0x0000000518057210 */ /* 0x008fc8000791e00a */
[----:B------:R-:W-:Y:S02]  /*3420*/  IADD3.X R11, PT, PT, R25, R7, R11, P0, P1 ;  /* 0x00000007190b7210 */ /* 0x000fe400007e240b */
[----:B----4-:R-:W-:-:S04]  /*3430*/  IADD3 R5, P0, P1, R20, R5, R26 ;  /* 0x0000000514057210 */ /* 0x010fc8000791e01a */
[----:B------:R-:W-:Y:S02]  /*3440*/  IADD3.X R21, PT, PT, R21, R11, R27, P0, P1 ;  /* 0x0000000b15157210 */ /* 0x000fe400007e241b */
[----:B------:R-:W-:Y:S01]  /*3450*/  IADD3 R4, P0, PT, R5, R22, RZ ;  /* 0x0000001605047210 */ /* 0x000fe20007f1e0ff */
[----:B0-----:R-:W-:-:S04]  /*3460*/  IMAD.WIDE.U32 R2, R0, 0x8, R2 ;  /* 0x0000000800027825 */ /* 0x001fc800078e0002 */
[----:B------:R-:W-:-:S05]  /*3470*/  IMAD.X R5, R21, 0x1, R23, P0 ;  /* 0x0000000115057824 */ /* 0x000fca00000e0617 */
[----:B------:R-:W-:Y:S01]  /*3480*/  STG.E.64 desc[UR8][R2.64], R4 ;  /* 0x0000000402007986 */ /* 0x000fe2000c101b08 */
[----:B------:R-:W-:Y:S05]  /*3490*/  EXIT ;  /* 0x000000000000794d */ /* 0x000fea0003800000 */
.L_x_16:
[----:B------:R-:W-:-:S00]  /*34a0*/  BRA `(.L_x_16) ;  /* 0xfffffffc00fc7947 */ /* 0x000fc0000383ffff */
[----:B------:R-:W-:-:S00]  /*34b0*/  NOP ;  /* 0x0000000000007918 */ /* 0x000fc00000000000 */
        /* <DEDUP_REMOVED lines=12> */
.L_x_17:


//--------------------- .nv.global.init           --------------------------
	.section	.nv.global.init,"aw",@progbits
	.align	4
.nv.global.init:
	.type		mrg32k3aM1SubSeq,@object
	.size		mrg32k3aM1SubSeq,(mrg32k3aM2SubSeq - mrg32k3aM1SubSeq)
mrg32k3aM1SubSeq:
        /*0000*/ 	.byte	0x0b, 0xcc, 0xee, 0x04, 0x73, 0x29, 0x8b, 0x6f, 0xf6, 0x53, 0x03, 0xf6, 0x23, 0xf6, 0xea, 0xda
        /* <DEDUP_REMOVED lines=125> */
	.type		mrg32k3aM2SubSeq,@object
	.size		mrg32k3aM2SubSeq,(mrg32k3aM1 - mrg32k3aM2SubSeq)
mrg32k3aM2SubSeq:
        /* <DEDUP_REMOVED lines=126> */
	.type		mrg32k3aM1,@object
	.size		mrg32k3aM1,(mrg32k3aM1Seq - mrg32k3aM1)
mrg32k3aM1:
        /* <DEDUP_REMOVED lines=144> */
	.type		mrg32k3aM1Seq,@object
	.size		mrg32k3aM1Seq,(mrg32k3aM2 - mrg32k3aM1Seq)
mrg32k3aM1Seq:
        /* <DEDUP_REMOVED lines=144> */
	.type		mrg32k3aM2,@object
	.size		mrg32k3aM2,(mrg32k3aM2Seq - mrg32k3aM2)
mrg32k3aM2:
        /* <DEDUP_REMOVED lines=144> */
	.type		mrg32k3aM2Seq,@object
	.size		mrg32k3aM2Seq,(precalc_xorwow_matrix - mrg32k3aM2Seq)
mrg32k3aM2Seq:
        /* <DEDUP_REMOVED lines=144> */
	.type		precalc_xorwow_matrix,@object
	.size		precalc_xorwow_matrix,(precalc_xorwow_offset_matrix - precalc_xorwow_matrix)
precalc_xorwow_matrix:
        /* <DEDUP_REMOVED lines=6400> */
	.type		precalc_xorwow_offset_matrix,@object
	.size		precalc_xorwow_offset_matrix,(.L_1 - precalc_xorwow_offset_matrix)
precalc_xorwow_offset_matrix:
        /* <DEDUP_REMOVED lines=6400> */
.L_1:


//--------------------- .nv.shared._Z7picountyPy  --------------------------
	.section	.nv.shared._Z7picountyPy,"aw",@nobits
	.sectionflags	@""
	.align	8
.nv.shared._Z7picountyPy:
	.zero		1280


//--------------------- .nv.shared.reserved.0     --------------------------
	.section	.nv.shared.reserved.0,"aw",@nobits
	.weak		__nv_reservedSMEM_offset_0_alias
	.size		__nv_reservedSMEM_offset_0_alias, 0, 64
	.other		__nv_reservedSMEM_offset_0_alias,@"STO_CUDA_RESERVED_SHARED STV_DEFAULT"
__nv_reservedSMEM_offset_0_alias:
	.zero		0
	.zero		64


//--------------------- .nv.constant0._Z7picountyPy --------------------------
	.section	.nv.constant0._Z7picountyPy,"a",@progbits
	.sectionflags	@""
	.align	4
.nv.constant0._Z7picountyPy:
	.zero		912


//--------------------- SYMBOLS --------------------------

	.type		.nv.reservedSmem.offset0,@object
	.size		.nv.reservedSmem.offset0,0x4
	.type		.nv.reservedSmem.cap,@object
	.size		.nv.reservedSmem.cap,0x4
